# CuTe-DSL kernel — source=cudnn_frontend_dsl family=grouped_gemm_swiglu
# config = {"ab_dtype": "Float8E4M3FN", "sf_vec": 32, "d_dtype": "Float8E4M3FN", "vector_f32": false, "mma_mn": [128, 128], "cluster_mn": [2, 1]}


// ===== COMPILED SASS (sm_100a) =====

	.target	sm_100a

	.elftype	@"ET_EXEC"


//--------------------- .note.nv.tkinfo           --------------------------
	.section	.note.nv.tkinfo,"",@"SHT_NOTE"
	.sectionflags	@"SHF_NOTE_NV_TKINFO"
	.tkinfo
        /*0018*/ 	.word	0x00000081
        /*0030*/ 	.string	""
        /*0030*/ 	.string	"ptxas"
        /*0030*/ 	.string	"Cuda compilation tools, release 12.9, V12.9.83"
        /*0030*/ 	.string	"Build system must define TOOLS_VERSION_EXTENDED"
        /*0030*/ 	.string	"-O 3 -arch sm_100a "



//--------------------- .note.nv.cuver            --------------------------
	.section	.note.nv.cuver,"",@"SHT_NOTE"
	.sectionflags	@"SHF_NOTE_NV_CUVER"
        /*0018*/ 	.short	0x0001
        /*001a*/ 	.short	0x0064
        /*001c*/ 	.short	0x0001
        /*001e*/ 	.short	0x0000
        /*0020*/ 	.short	0x0001
        /*0022*/ 	.short	0x0000


//--------------------- .nv.info                  --------------------------
	.section	.nv.info,"",@"SHT_CUDA_INFO"
	.align	4


	//----- nvinfo : EIATTR_REGCOUNT
	.align		4
        /*0000*/ 	.byte	0x04, 0x2f
        /*0002*/ 	.short	(.L_4 - .L_3)
	.align		4
.L_3:
        /*0004*/ 	.word	index@(kernel_cutlass_kernel_cudnngrouped_gemmgrouped_gemm_swiglugrouped_gemm_swiglu_quantBlockScaledContiguousGroupedGemmKernel_object_at__TiledMMA_ThrLayoutVMNK11110000_PermutationMNK____MMAAt_0)
        /*0008*/ 	.word	0x00000084


	//----- nvinfo : EIATTR_FRAME_SIZE
	.align		4
.L_4:
        /*000c*/ 	.byte	0x04, 0x11
        /*000e*/ 	.short	(.L_6 - .L_5)
	.align		4
.L_5:
        /*0010*/ 	.word	index@($__internal_2_$__cuda_sm10x_tcgen05_guardrail_trap_unallocated_columns_being_dealloced)
        /*0014*/ 	.word	0x00000000


	//----- nvinfo : EIATTR_FRAME_SIZE
	.align		4
.L_6:
        /*0018*/ 	.byte	0x04, 0x11
        /*001a*/ 	.short	(.L_8 - .L_7)
	.align		4
.L_7:
        /*001c*/ 	.word	index@($__internal_1_$__cuda_sm10x_tcgen05_guardrail_trap_phase_invalid_during_alloc)
        /*0020*/ 	.word	0x00000000


	//----- nvinfo : EIATTR_FRAME_SIZE
	.align		4
.L_8:
        /*0024*/ 	.byte	0x04, 0x11
        /*0026*/ 	.short	(.L_10 - .L_9)
	.align		4
.L_9:
        /*0028*/ 	.word	index@($__internal_0_$__cuda_sm10x_tcgen05_guardrail_trap_col_being_dealloced_not_returned_by_alloc)
        /*002c*/ 	.word	0x00000000


	//----- nvinfo : EIATTR_FRAME_SIZE
	.align		4
.L_10:
        /*0030*/ 	.byte	0x04, 0x11
        /*0032*/ 	.short	(.L_12 - .L_11)
	.align		4
.L_11:
        /*0034*/ 	.word	index@(kernel_cutlass_kernel_cudnngrouped_gemmgrouped_gemm_swiglugrouped_gemm_swiglu_quantBlockScaledContiguousGroupedGemmKernel_object_at__TiledMMA_ThrLayoutVMNK11110000_PermutationMNK____MMAAt_0)
        /*0038*/ 	.word	0x00000000


	//----- nvinfo : EIATTR_MIN_STACK_SIZE
	.align		4
.L_12:
        /*003c*/ 	.byte	0x04, 0x12
        /*003e*/ 	.short	(.L_14 - .L_13)
	.align		4
.L_13:
        /*0040*/ 	.word	index@(kernel_cutlass_kernel_cudnngrouped_gemmgrouped_gemm_swiglugrouped_gemm_swiglu_quantBlockScaledContiguousGroupedGemmKernel_object_at__TiledMMA_ThrLayoutVMNK11110000_PermutationMNK____MMAAt_0)
        /*0044*/ 	.word	0x00000000
.L_14:


//--------------------- .nv.info.kernel_cutlass_kernel_cudnngrouped_gemmgrouped_gemm_swiglugrouped_gemm_swiglu_quantBlockScaledContiguousGroupedGemmKernel_object_at__TiledMMA_ThrLayoutVMNK11110000_PermutationMNK____MMAAt_0 --------------------------
	.section	.nv.info.kernel_cutlass_kernel_cudnngrouped_gemmgrouped_gemm_swiglugrouped_gemm_swiglu_quantBlockScaledContiguousGroupedGemmKernel_object_at__TiledMMA_ThrLayoutVMNK11110000_PermutationMNK____MMAAt_0,"",@"SHT_CUDA_INFO"
	.sectionflags	@""
	.align	4


	//----- nvinfo : EIATTR_CUDA_API_VERSION
	.align		4
        /*0000*/ 	.byte	0x04, 0x37
        /*0002*/ 	.short	(.L_16 - .L_15)
.L_15:
        /*0004*/ 	.word	0x00000081


	//----- nvinfo : EIATTR_KPARAM_INFO
	.align		4
.L_16:
        /*0008*/ 	.byte	0x04, 0x17
        /*000a*/ 	.short	(.L_18 - .L_17)
.L_17:
        /*000c*/ 	.word	0x00000000
        /*0010*/ 	.short	0x000f
        /*0012*/ 	.short	0x03f8
        /*0014*/ 	.byte	0x00, 0xf0, 0x31, 0x00


	//----- nvinfo : EIATTR_KPARAM_INFO
	.align		4
.L_18:
        /*0018*/ 	.byte	0x04, 0x17
        /*001a*/ 	.short	(.L_20 - .L_19)
.L_19:
        /*001c*/ 	.word	0x00000000
        /*0020*/ 	.short	0x000e
        /*0022*/ 	.short	0x03ec
        /*0024*/ 	.byte	0x00, 0xf0, 0x31, 0x00


	//----- nvinfo : EIATTR_KPARAM_INFO
	.align		4
.L_20:
        /*0028*/ 	.byte	0x04, 0x17
        /*002a*/ 	.short	(.L_22 - .L_21)
.L_21:
        /*002c*/ 	.word	0x00000000
        /*0030*/ 	.short	0x000d
        /*0032*/ 	.short	0x03e0
        /*0034*/ 	.byte	0x00, 0xf0, 0x31, 0x00


	//----- nvinfo : EIATTR_KPARAM_INFO
	.align		4
.L_22:
        /*0038*/ 	.byte	0x04, 0x17
        /*003a*/ 	.short	(.L_24 - .L_23)
.L_23:
        /*003c*/ 	.word	0x00000000
        /*0040*/ 	.short	0x000c
        /*0042*/ 	.short	0x03d8
        /*0044*/ 	.byte	0x00, 0xf0, 0x21, 0x00


	//----- nvinfo : EIATTR_KPARAM_INFO
	.align		4
.L_24:
        /*0048*/ 	.byte	0x04, 0x17
        /*004a*/ 	.short	(.L_26 - .L_25)
.L_25:
        /*004c*/ 	.word	0x00000000
        /*0050*/ 	.short	0x000b
        /*0052*/ 	.short	0x03d0
        /*0054*/ 	.byte	0x00, 0xf0, 0x21, 0x00


	//----- nvinfo : EIATTR_KPARAM_INFO
	.align		4
.L_26:
        /*0058*/ 	.byte	0x04, 0x17
        /*005a*/ 	.short	(.L_28 - .L_27)
.L_27:
        /*005c*/ 	.word	0x00000000
        /*0060*/ 	.short	0x000a
        /*0062*/ 	.short	0x03c8
        /*0064*/ 	.byte	0x00, 0xf0, 0x21, 0x00


	//----- nvinfo : EIATTR_KPARAM_INFO
	.align		4
.L_28:
        /*0068*/ 	.byte	0x04, 0x17
        /*006a*/ 	.short	(.L_30 - .L_29)
.L_29:
        /*006c*/ 	.word	0x00000000
        /*0070*/ 	.short	0x0009
        /*0072*/ 	.short	0x03c0
        /*0074*/ 	.byte	0x00, 0xf0, 0x21, 0x00


	//----- nvinfo : EIATTR_KPARAM_INFO
	.align		4
.L_30:
        /*0078*/ 	.byte	0x04, 0x17
        /*007a*/ 	.short	(.L_32 - .L_31)
.L_31:
        /*007c*/ 	.word	0x00000000
        /*0080*/ 	.short	0x0008
        /*0082*/ 	.short	0x0340
        /*0084*/ 	.byte	0x00, 0xf0, 0x01, 0x02


	//----- nvinfo : EIATTR_KPARAM_INFO
	.align		4
.L_32:
        /*0088*/ 	.byte	0x04, 0x17
        /*008a*/ 	.short	(.L_34 - .L_33)
.L_33:
        /*008c*/ 	.word	0x00000000
        /*0090*/ 	.short	0x0007
        /*0092*/ 	.short	0x02c0
        /*0094*/ 	.byte	0x00, 0xf0, 0x01, 0x02


	//----- nvinfo : EIATTR_KPARAM_INFO
	.align		4
.L_34:
        /*0098*/ 	.byte	0x04, 0x17
        /*009a*/ 	.short	(.L_36 - .L_35)
.L_35:
        /*009c*/ 	.word	0x00000000
        /*00a0*/ 	.short	0x0006
        /*00a2*/ 	.short	0x0240
        /*00a4*/ 	.byte	0x00, 0xf0, 0x01, 0x02


	//----- nvinfo : EIATTR_KPARAM_INFO
	.align		4
.L_36:
        /*00a8*/ 	.byte	0x04, 0x17
        /*00aa*/ 	.short	(.L_38 - .L_37)
.L_37:
        /*00ac*/ 	.word	0x00000000
        /*00b0*/ 	.short	0x0005
        /*00b2*/ 	.short	0x01c0
        /*00b4*/ 	.byte	0x00, 0xf0, 0x01, 0x02


	//----- nvinfo : EIATTR_KPARAM_INFO
	.align		4
.L_38:
        /*00b8*/ 	.byte	0x04, 0x17
        /*00ba*/ 	.short	(.L_40 - .L_39)
.L_39:
        /*00bc*/ 	.word	0x00000000
        /*00c0*/ 	.short	0x0004
        /*00c2*/ 	.short	0x0140
        /*00c4*/ 	.byte	0x00, 0xf0, 0x01, 0x02


	//----- nvinfo : EIATTR_KPARAM_INFO
	.align		4
.L_40:
        /*00c8*/ 	.byte	0x04, 0x17
        /*00ca*/ 	.short	(.L_42 - .L_41)
.L_41:
        /*00cc*/ 	.word	0x00000000
        /*00d0*/ 	.short	0x0003
        /*00d2*/ 	.short	0x00c0
        /*00d4*/ 	.byte	0x00, 0xf0, 0x01, 0x02


	//----- nvinfo : EIATTR_KPARAM_INFO
	.align		4
.L_42:
        /*00d8*/ 	.byte	0x04, 0x17
        /*00da*/ 	.short	(.L_44 - .L_43)
.L_43:
        /*00dc*/ 	.word	0x00000000
        /*00e0*/ 	.short	0x0002
        /*00e2*/ 	.short	0x0040
        /*00e4*/ 	.byte	0x00, 0xf0, 0x01, 0x02


	//----- nvinfo : EIATTR_KPARAM_INFO
	.align		4
.L_44:
        /*00e8*/ 	.byte	0x04, 0x17
        /*00ea*/ 	.short	(.L_46 - .L_45)
.L_45:
        /*00ec*/ 	.word	0x00000000
        /*00f0*/ 	.short	0x0001
        /*00f2*/ 	.short	0x000c
        /*00f4*/ 	.byte	0x00, 0xf0, 0x31, 0x00


	//----- nvinfo : EIATTR_KPARAM_INFO
	.align		4
.L_46:
        /*00f8*/ 	.byte	0x04, 0x17
        /*00fa*/ 	.short	(.L_48 - .L_47)
.L_47:
        /*00fc*/ 	.word	0x00000000
        /*0100*/ 	.short	0x0000
        /*0102*/ 	.short	0x0000
        /*0104*/ 	.byte	0x00, 0xf0, 0x31, 0x00


	//----- nvinfo : EIATTR_AT_ENTRY_FRAGMENTS
	.align		4
.L_48:
        /*0108*/ 	.byte	0x04, 0x4f
        /*010a*/ 	.short	(.L_50 - .L_49)


	//   ....[0]....
.L_49:
        /*010c*/ 	.word	0x00000004


	//----- nvinfo : EIATTR_RESERVED_SMEM_USED
	.align		4
.L_50:
        /*0110*/ 	.byte	0x01, 0x41
	.zero		2


	//----- nvinfo : EIATTR_SPARSE_MMA_MASK
	.align		4
        /*0114*/ 	.byte	0x03, 0x50
        /*0116*/ 	.short	0x0000


	//----- nvinfo : EIATTR_TCGEN05_1CTA_USED
	.align		4
        /*0118*/ 	.byte	0x01, 0x51
	.zero		2


	//----- nvinfo : EIATTR_MAXREG_COUNT
	.align		4
        /*011c*/ 	.byte	0x03, 0x1b
        /*011e*/ 	.short	0x00ff


	//----- nvinfo : EIATTR_NUM_BARRIERS
	.align		4
        /*0120*/ 	.byte	0x02, 0x4c
        /*0122*/ 	.byte	0x05
	.zero		1


	//----- nvinfo : EIATTR_INT_WARP_WIDE_INSTR_OFFSETS
	.align		4
        /*0124*/ 	.byte	0x04, 0x31
        /*0126*/ 	.short	(.L_52 - .L_51)


	//   ....[0]....
.L_51:
        /*0128*/ 	.word	0x00004fb0


	//   ....[1]....
        /*012c*/ 	.word	0x00004ff0


	//----- nvinfo : EIATTR_COOP_GROUP_MASK_REGIDS
	.align		4
.L_52:
        /*0130*/ 	.byte	0x04, 0x29
        /*0132*/ 	.short	(.L_54 - .L_53)


	//   ....[0]....
.L_53:
        /*0134*/ 	.word	0xffffffff


	//   ....[1]....
        /*0138*/ 	.word	0xffffffff


	//   ....[2]....
        /*013c*/ 	.word	0xffffffff


	//   ....[3]....
        /*0140*/ 	.word	0xffffffff


	//   ....[4]....
        /*0144*/ 	.word	0xffffffff


	//   ....[5]....
        /*0148*/ 	.word	0xffffffff


	//   ....[6]....
        /*014c*/ 	.word	0xffffffff


	//   ....[7]....
        /*0150*/ 	.word	0xffffffff


	//   ....[8]....
        /*0154*/ 	.word	0xffffffff


	//   ....[9]....
        /*0158*/ 	.word	0xffffffff


	//   ....[10]....
        /*015c*/ 	.word	0xffffffff


	//   ....[11]....
        /*0160*/ 	.word	0xffffffff


	//----- nvinfo : EIATTR_COOP_GROUP_INSTR_OFFSETS
	.align		4
.L_54:
        /*0164*/ 	.byte	0x04, 0x28
        /*0166*/ 	.short	(.L_56 - .L_55)


	//   ....[0]....
.L_55:
        /*0168*/ 	.word	0x00000140


	//   ....[1]....
        /*016c*/ 	.word	0x000004c0


	//   ....[2]....
        /*0170*/ 	.word	0x00000670


	//   ....[3]....
        /*0174*/ 	.word	0x00000830


	//   ....[4]....
        /*0178*/ 	.word	0x00000be0


	//   ....[5]....
        /*017c*/ 	.word	0x00000e40


	//   ....[6]....
        /*0180*/ 	.word	0x00000ea0


	//   ....[7]....
        /*0184*/ 	.word	0x000027b0


	//   ....[8]....
        /*0188*/ 	.word	0x00002a70


	//   ....[9]....
        /*018c*/ 	.word	0x00004b90


	//   ....[10]....
        /*0190*/ 	.word	0x00004e50


	//   ....[11]....
        /*0194*/ 	.word	0x000050a0


	//----- nvinfo : EIATTR_VRC_CTA_INIT_COUNT
	.align		4
.L_56:
        /*0198*/ 	.byte	0x02, 0x4a
        /*019a*/ 	.byte	0x80
	.zero		1


	//----- nvinfo : EIATTR_MBARRIER_INSTR_OFFSETS
	.align		4
        /*019c*/ 	.byte	0x04, 0x39
        /*019e*/ 	.short	(.L_58 - .L_57)


	//   ....[0]....
.L_57:
        /*01a0*/ 	.word	0x000003b0
        /*01a4*/ 	.word	0x000000ff
        /*01a8*/ 	.word	0x00000000
        /*01ac*/ 	.short	0x0100
        /*01ae*/ 	.byte	0x05
	.zero		1


	//   ....[1]....
        /*01b0*/ 	.word	0x000003c0
        /*01b4*/ 	.word	0x000000ff
        /*01b8*/ 	.word	0x00000008
        /*01bc*/ 	.short	0x0100
        /*01be*/ 	.byte	0x05
	.zero		1


	//   ....[2]....
        /*01c0*/ 	.word	0x000003d0
        /*01c4*/ 	.word	0x000000ff
        /*01c8*/ 	.word	0x00000010
        /*01cc*/ 	.short	0x0100
        /*01ce*/ 	.byte	0x05
	.zero		1


	//   ....[3]....
        /*01d0*/ 	.word	0x000003e0
        /*01d4*/ 	.word	0x000000ff
        /*01d8*/ 	.word	0x00000018
        /*01dc*/ 	.short	0x0100
        /*01de*/ 	.byte	0x05
	.zero		1


	//   ....[4]....
        /*01e0*/ 	.word	0x000003f0
        /*01e4*/ 	.word	0x000000ff
        /*01e8*/ 	.word	0x00000020
        /*01ec*/ 	.short	0x0100
        /*01ee*/ 	.byte	0x05
	.zero		1


	//   ....[5]....
        /*01f0*/ 	.word	0x00000400
        /*01f4*/ 	.word	0x000000ff
        /*01f8*/ 	.word	0x00000028
        /*01fc*/ 	.short	0x0100
        /*01fe*/ 	.byte	0x05
	.zero		1


	//   ....[6]....
        /*0200*/ 	.word	0x00000410
        /*0204*/ 	.word	0x000000ff
        /*0208*/ 	.word	0x00000030
        /*020c*/ 	.short	0x0100
        /*020e*/ 	.byte	0x05
	.zero		1


	//   ....[7]....
        /*0210*/ 	.word	0x00000420
        /*0214*/ 	.word	0x000000ff
        /*0218*/ 	.word	0x00000038
        /*021c*/ 	.short	0x0100
        /*021e*/ 	.byte	0x05
	.zero		1


	//   ....[8]....
        /*0220*/ 	.word	0x00000430
        /*0224*/ 	.word	0x000000ff
        /*0228*/ 	.word	0x00000040
        /*022c*/ 	.short	0x0100
        /*022e*/ 	.byte	0x05
	.zero		1


	//   ....[9]....
        /*0230*/ 	.word	0x00000440
        /*0234*/ 	.word	0x000000ff
        /*0238*/ 	.word	0x00000048
        /*023c*/ 	.short	0x0100
        /*023e*/ 	.byte	0x05
	.zero		1


	//   ....[10]....
        /*0240*/ 	.word	0x00000450
        /*0244*/ 	.word	0x000000ff
        /*0248*/ 	.word	0x00000050
        /*024c*/ 	.short	0x0100
        /*024e*/ 	.byte	0x05
	.zero		1


	//   ....[11]....
        /*0250*/ 	.word	0x00000460
        /*0254*/ 	.word	0x000000ff
        /*0258*/ 	.word	0x00000058
        /*025c*/ 	.short	0x0100
        /*025e*/ 	.byte	0x05
	.zero		1


	//   ....[12]....
        /*0260*/ 	.word	0x000005e0
        /*0264*/ 	.word	0x000000ff
        /*0268*/ 	.word	0x00000060
        /*026c*/ 	.short	0x0100
        /*026e*/ 	.byte	0x06
	.zero		1


	//   ....[13]....
        /*0270*/ 	.word	0x000005f0
        /*0274*/ 	.word	0x000000ff
        /*0278*/ 	.word	0x00000068
        /*027c*/ 	.short	0x0100
        /*027e*/ 	.byte	0x06
	.zero		1


	//   ....[14]....
        /*0280*/ 	.word	0x00000600
        /*0284*/ 	.word	0x000000ff
        /*0288*/ 	.word	0x00000070
        /*028c*/ 	.short	0x0100
        /*028e*/ 	.byte	0x06
	.zero		1


	//   ....[15]....
        /*0290*/ 	.word	0x00000610
        /*0294*/ 	.word	0x000000ff
        /*0298*/ 	.word	0x00000078
        /*029c*/ 	.short	0x0100
        /*029e*/ 	.byte	0x06
	.zero		1


	//   ....[16]....
        /*02a0*/ 	.word	0x00000790
        /*02a4*/ 	.word	0x000000ff
        /*02a8*/ 	.word	0x00000080
        /*02ac*/ 	.short	0x0100
        /*02ae*/ 	.byte	0x06
	.zero		1


	//   ....[17]....
        /*02b0*/ 	.word	0x000007a0
        /*02b4*/ 	.word	0x000000ff
        /*02b8*/ 	.word	0x00000088
        /*02bc*/ 	.short	0x0100
        /*02be*/ 	.byte	0x06
	.zero		1


	//   ....[18]....
        /*02c0*/ 	.word	0x000007b0
        /*02c4*/ 	.word	0x000000ff
        /*02c8*/ 	.word	0x00000090
        /*02cc*/ 	.short	0x0100
        /*02ce*/ 	.byte	0x06
	.zero		1


	//   ....[19]....
        /*02d0*/ 	.word	0x000007c0
        /*02d4*/ 	.word	0x000000ff
        /*02d8*/ 	.word	0x00000098
        /*02dc*/ 	.short	0x0100
        /*02de*/ 	.byte	0x06
	.zero		1


	//   ....[20]....
        /*02e0*/ 	.word	0x00000f00
        /*02e4*/ 	.word	0x0000000e
        /*02e8*/ 	.word	0x00000090
        /*02ec*/ 	.short	0x010a
        /*02ee*/ 	.byte	0xff
	.zero		1


	//   ....[21]....
        /*02f0*/ 	.word	0x00000fe0
        /*02f4*/ 	.word	0x0000000e
        /*02f8*/ 	.word	0x00000080
        /*02fc*/ 	.short	0x0101
        /*02fe*/ 	.byte	0xff
	.zero		1


	//   ....[22]....
        /*0300*/ 	.word	0x00001210
        /*0304*/ 	.word	0x00000002
        /*0308*/ 	.word	0x00000090
        /*030c*/ 	.short	0x010a
        /*030e*/ 	.byte	0xff
	.zero		1


	//   ....[23]....
        /*0310*/ 	.word	0x00001330
        /*0314*/ 	.word	0x00000002
        /*0318*/ 	.word	0x00000080
        /*031c*/ 	.short	0x0101
        /*031e*/ 	.byte	0xff
	.zero		1


	//   ....[24]....
        /*0320*/ 	.word	0x00001340
        /*0324*/ 	.word	0x00000003
        /*0328*/ 	.word	0x00000090
        /*032c*/ 	.short	0x010a
        /*032e*/ 	.byte	0xff
	.zero		1


	//   ....[25]....
        /*0330*/ 	.word	0x000013a0
        /*0334*/ 	.word	0x000000ff
        /*0338*/ 	.word	0x00000080
        /*033c*/ 	.short	0x010a
        /*033e*/ 	.byte	0x20
	.zero		1


	//   ....[26]....
        /*0340*/ 	.word	0x00001420
        /*0344*/ 	.word	0x000000ff
        /*0348*/ 	.word	0x00000090
        /*034c*/ 	.short	0x0101
        /*034e*/ 	.byte	0x20
	.zero		1


	//   ....[27]....
        /*0350*/ 	.word	0x00001550
        /*0354*/ 	.word	0x000000ff
        /*0358*/ 	.word	0x00000030
        /*035c*/ 	.short	0x010a
        /*035e*/ 	.byte	0x05
	.zero		1


	//   ....[28]....
        /*0360*/ 	.word	0x00001730
        /*0364*/ 	.word	0x000000ff
        /*0368*/ 	.word	0x00000030
        /*036c*/ 	.short	0x010a
        /*036e*/ 	.byte	0x05
	.zero		1


	//   ....[29]....
        /*0370*/ 	.word	0x00001890
        /*0374*/ 	.word	0x000000ff
        /*0378*/ 	.word	0x00000030
        /*037c*/ 	.short	0x010a
        /*037e*/ 	.byte	0x1f
	.zero		1


	//   ....[30]....
        /*0380*/ 	.word	0x000018e0
        /*0384*/ 	.word	0x00000003
        /*0388*/ 	.word	0x00000080
        /*038c*/ 	.short	0x010a
        /*038e*/ 	.byte	0xff
	.zero		1


	//   ....[31]....
        /*0390*/ 	.word	0x00001970
        /*0394*/ 	.word	0x00000003
        /*0398*/ 	.word	0x00000090
        /*039c*/ 	.short	0x0101
        /*039e*/ 	.byte	0xff
	.zero		1


	//   ....[32]....
        /*03a0*/ 	.word	0x00001b60
        /*03a4*/ 	.word	0x000000ff
        /*03a8*/ 	.word	0x00000030
        /*03ac*/ 	.short	0x010a
        /*03ae*/ 	.byte	0x05
	.zero		1


	//   ....[33]....
        /*03b0*/ 	.word	0x00001c20
        /*03b4*/ 	.word	0x000000ff
        /*03b8*/ 	.word	0x00000080
        /*03bc*/ 	.short	0x010a
        /*03be*/ 	.byte	0x0c
	.zero		1


	//   ....[34]....
        /*03c0*/ 	.word	0x00001cb0
        /*03c4*/ 	.word	0x000000ff
        /*03c8*/ 	.word	0x00000090
        /*03cc*/ 	.short	0x0101
        /*03ce*/ 	.byte	0x0c
	.zero		1


	//   ....[35]....
        /*03d0*/ 	.word	0x00002120
        /*03d4*/ 	.word	0x000000ff
        /*03d8*/ 	.word	0x00000000
        /*03dc*/ 	.short	0x010a
        /*03de*/ 	.byte	0x10
	.zero		1


	//   ....[36]....
        /*03e0*/ 	.word	0x00002130
        /*03e4*/ 	.word	0x000000ff
        /*03e8*/ 	.word	0x00000070
        /*03ec*/ 	.short	0x010a
        /*03ee*/ 	.byte	0x12
	.zero		1


	//   ....[37]....
        /*03f0*/ 	.word	0x00002150
        /*03f4*/ 	.word	0x000000ff
        /*03f8*/ 	.word	0x00000070
        /*03fc*/ 	.short	0x010a
        /*03fe*/ 	.byte	0x12
	.zero		1


	//   ....[38]....
        /*0400*/ 	.word	0x00002370
        /*0404*/ 	.word	0x000000ff
        /*0408*/ 	.word	0x00000000
        /*040c*/ 	.short	0x010a
        /*040e*/ 	.byte	0x0d
	.zero		1


	//   ....[39]....
        /*0410*/ 	.word	0x000024c0
        /*0414*/ 	.word	0x000000ff
        /*0418*/ 	.word	0x00000000
        /*041c*/ 	.short	0x010a
        /*041e*/ 	.byte	0x10
	.zero		1


	//   ....[40]....
        /*0420*/ 	.word	0x000025b0
        /*0424*/ 	.word	0x000000ff
        /*0428*/ 	.word	0x00000070
        /*042c*/ 	.short	0x010a
        /*042e*/ 	.byte	0x10
	.zero		1


	//   ....[41]....
        /*0430*/ 	.word	0x000025c0
        /*0434*/ 	.word	0x00000003
        /*0438*/ 	.word	0x00000080
        /*043c*/ 	.short	0x010a
        /*043e*/ 	.byte	0xff
	.zero		1


	//   ....[42]....
        /*0440*/ 	.word	0x00002670
        /*0444*/ 	.word	0x00000003
        /*0448*/ 	.word	0x00000090
        /*044c*/ 	.short	0x0101
        /*044e*/ 	.byte	0xff
	.zero		1


	//   ....[43]....
        /*0450*/ 	.word	0x00002740
        /*0454*/ 	.word	0x00000002
        /*0458*/ 	.word	0x00000070
        /*045c*/ 	.short	0x010a
        /*045e*/ 	.byte	0xff
	.zero		1


	//   ....[44]....
        /*0460*/ 	.word	0x00002ae0
        /*0464*/ 	.word	0x00000003
        /*0468*/ 	.word	0x00000080
        /*046c*/ 	.short	0x010a
        /*046e*/ 	.byte	0xff
	.zero		1


	//   ....[45]....
        /*0470*/ 	.word	0x00002b40
        /*0474*/ 	.word	0x00000003
        /*0478*/ 	.word	0x00000090
        /*047c*/ 	.short	0x0101
        /*047e*/ 	.byte	0xff
	.zero		1


	//   ....[46]....
        /*0480*/ 	.word	0x00002f20
        /*0484*/ 	.word	0x00000034
        /*0488*/ 	.word	0x00000060
        /*048c*/ 	.short	0x010a
        /*048e*/ 	.byte	0xff
	.zero		1


	//   ....[47]....
        /*0490*/ 	.word	0x00004b40
        /*0494*/ 	.word	0x00000034
        /*0498*/ 	.word	0x00000070
        /*049c*/ 	.short	0x0101
        /*049e*/ 	.byte	0xff
	.zero		1


	//   ....[48]....
        /*04a0*/ 	.word	0x00004b50
        /*04a4*/ 	.word	0x00000005
        /*04a8*/ 	.word	0x00000080
        /*04ac*/ 	.short	0x010a
        /*04ae*/ 	.byte	0xff
	.zero		1


	//   ....[49]....
        /*04b0*/ 	.word	0x00004c10
        /*04b4*/ 	.word	0x00000005
        /*04b8*/ 	.word	0x00000090
        /*04bc*/ 	.short	0x0101
        /*04be*/ 	.byte	0xff
	.zero		1


	//   ....[50]....
        /*04c0*/ 	.word	0x000050f0
        /*04c4*/ 	.word	0x0000000e
        /*04c8*/ 	.word	0x00000090
        /*04cc*/ 	.short	0x010a
        /*04ce*/ 	.byte	0xff
	.zero		1


	//   ....[51]....
        /*04d0*/ 	.word	0x00005150
        /*04d4*/ 	.word	0x00000002
        /*04d8*/ 	.word	0x00000090
        /*04dc*/ 	.short	0x010a
        /*04de*/ 	.byte	0xff
	.zero		1


	//   ....[52]....
        /*04e0*/ 	.word	0x000051b0
        /*04e4*/ 	.word	0x00000003
        /*04e8*/ 	.word	0x00000090
        /*04ec*/ 	.short	0x010a
        /*04ee*/ 	.byte	0xff
	.zero		1


	//   ....[53]....
        /*04f0*/ 	.word	0x00005210
        /*04f4*/ 	.word	0x00000000
        /*04f8*/ 	.word	0x00000080
        /*04fc*/ 	.short	0x010a
        /*04fe*/ 	.byte	0xff
	.zero		1


	//   ....[54]....
        /*0500*/ 	.word	0x00005290
        /*0504*/ 	.word	0x00000003
        /*0508*/ 	.word	0x00000030
        /*050c*/ 	.short	0x010a
        /*050e*/ 	.byte	0xff
	.zero		1


	//   ....[55]....
        /*0510*/ 	.word	0x000052f0
        /*0514*/ 	.word	0x00000003
        /*0518*/ 	.word	0x00000080
        /*051c*/ 	.short	0x010a
        /*051e*/ 	.byte	0xff
	.zero		1


	//   ....[56]....
        /*0520*/ 	.word	0x00005370
        /*0524*/ 	.word	0x00000000
        /*0528*/ 	.word	0x00000030
        /*052c*/ 	.short	0x010a
        /*052e*/ 	.byte	0xff
	.zero		1


	//   ....[57]....
        /*0530*/ 	.word	0x000053d0
        /*0534*/ 	.word	0x00000000
        /*0538*/ 	.word	0x00000080
        /*053c*/ 	.short	0x010a
        /*053e*/ 	.byte	0xff
	.zero		1


	//   ....[58]....
        /*0540*/ 	.word	0x00005450
        /*0544*/ 	.word	0x00000002
        /*0548*/ 	.word	0x00000070
        /*054c*/ 	.short	0x010a
        /*054e*/ 	.byte	0xff
	.zero		1


	//   ....[59]....
        /*0550*/ 	.word	0x000054d0
        /*0554*/ 	.word	0x00000002
        /*0558*/ 	.word	0x00000000
        /*055c*/ 	.short	0x010a
        /*055e*/ 	.byte	0xff
	.zero		1


	//   ....[60]....
        /*0560*/ 	.word	0x00005540
        /*0564*/ 	.word	0x00000003
        /*0568*/ 	.word	0x00000080
        /*056c*/ 	.short	0x010a
        /*056e*/ 	.byte	0xff
	.zero		1


	//   ....[61]....
        /*0570*/ 	.word	0x000055a0
        /*0574*/ 	.word	0x00000002
        /*0578*/ 	.word	0x00000070
        /*057c*/ 	.short	0x010a
        /*057e*/ 	.byte	0xff
	.zero		1


	//   ....[62]....
        /*0580*/ 	.word	0x000055f0
        /*0584*/ 	.word	0x00000003
        /*0588*/ 	.word	0x00000080
        /*058c*/ 	.short	0x010a
        /*058e*/ 	.byte	0xff
	.zero		1


	//   ....[63]....
        /*0590*/ 	.word	0x00005650
        /*0594*/ 	.word	0x00000034
        /*0598*/ 	.word	0x00000060
        /*059c*/ 	.short	0x010a
        /*059e*/ 	.byte	0xff
	.zero		1


	//   ....[64]....
        /*05a0*/ 	.word	0x000056c0
        /*05a4*/ 	.word	0x00000005
        /*05a8*/ 	.word	0x00000080
        /*05ac*/ 	.short	0x010a
        /*05ae*/ 	.byte	0xff
	.zero		1


	//----- nvinfo : EIATTR_NUM_MBARRIERS
	.align		4
.L_58:
        /*05b0*/ 	.byte	0x03, 0x38
        /*05b2*/ 	.short	0x0014


	//----- nvinfo : EIATTR_EXIT_INSTR_OFFSETS
	.align		4
        /*05b4*/ 	.byte	0x04, 0x1c
        /*05b6*/ 	.short	(.L_60 - .L_59)


	//   ....[0]....
.L_59:
        /*05b8*/ 	.word	0x00002770


	//   ....[1]....
        /*05bc*/ 	.word	0x000050d0


	//----- nvinfo : EIATTR_MAX_THREADS
	.align		4
.L_60:
        /*05c0*/ 	.byte	0x04, 0x05
        /*05c2*/ 	.short	(.L_62 - .L_61)
.L_61:
        /*05c4*/ 	.word	0x000000e0
        /*05c8*/ 	.word	0x00000001
        /*05cc*/ 	.word	0x00000001


	//----- nvinfo : EIATTR_CRS_STACK_SIZE
	.align		4
.L_62:
        /*05d0*/ 	.byte	0x04, 0x1e
        /*05d2*/ 	.short	(.L_64 - .L_63)
.L_63:
        /*05d4*/ 	.word	0x00000000


	//----- nvinfo : EIATTR_CBANK_PARAM_SIZE
	.align		4
.L_64:
        /*05d8*/ 	.byte	0x03, 0x19
        /*05da*/ 	.short	0x0404


	//----- nvinfo : EIATTR_PARAM_CBANK
	.align		4
        /*05dc*/ 	.byte	0x04, 0x0a
        /*05de*/ 	.short	(.L_66 - .L_65)
	.align		4
.L_65:
        /*05e0*/ 	.word	index@(.nv.constant0.kernel_cutlass_kernel_cudnngrouped_gemmgrouped_gemm_swiglugrouped_gemm_swiglu_quantBlockScaledContiguousGroupedGemmKernel_object_at__TiledMMA_ThrLayoutVMNK11110000_PermutationMNK____MMAAt_0)
        /*05e4*/ 	.short	0x0380
        /*05e6*/ 	.short	0x0404


	//----- nvinfo : EIATTR_SW_WAR
	.align		4
.L_66:
        /*05e8*/ 	.byte	0x04, 0x36
        /*05ea*/ 	.short	(.L_68 - .L_67)
.L_67:
        /*05ec*/ 	.word	0x00000008
.L_68:


//--------------------- .nv.compat                --------------------------
	.section	.nv.compat,"",@"SHT_CUDA_COMPAT_INFO"
	.align	4
        /*0000*/ 	.byte	0x02, 0x02, 0x02, 0x00, 0x02, 0x05, 0x05, 0x00, 0x02, 0x03, 0x01, 0x00, 0x02, 0x06, 0x01, 0x00


//--------------------- .nv.callgraph             --------------------------
	.section	.nv.callgraph,"",@"SHT_CUDA_CALLGRAPH"
	.align	4
	.sectionentsize	8
	.align		4
        /*0000*/ 	.word	0x00000000
	.align		4
        /*0004*/ 	.word	0xffffffff
	.align		4
        /*0008*/ 	.word	0x00000000
	.align		4
        /*000c*/ 	.word	0xfffffffe
	.align		4
        /*0010*/ 	.word	0x00000000
	.align		4
        /*0014*/ 	.word	0xfffffffd
	.align		4
        /*0018*/ 	.word	0x00000000
	.align		4
        /*001c*/ 	.word	0xfffffffc


//--------------------- .text.kernel_cutlass_kernel_cudnngrouped_gemmgrouped_gemm_swiglugrouped_gemm_swiglu_quantBlockScaledContiguousGroupedGemmKernel_object_at__TiledMMA_ThrLayoutVMNK11110000_PermutationMNK____MMAAt_0 --------------------------
	.section	.text.kernel_cutlass_kernel_cudnngrouped_gemmgrouped_gemm_swiglugrouped_gemm_swiglu_quantBlockScaledContiguousGroupedGemmKernel_object_at__TiledMMA_ThrLayoutVMNK11110000_PermutationMNK____MMAAt_0,"ax",@progbits
	.align	128
        .global         kernel_cutlass_kernel_cudnngrouped_gemmgrouped_gemm_swiglugrouped_gemm_swiglu_quantBlockScaledContiguousGroupedGemmKernel_object_at__TiledMMA_ThrLayoutVMNK11110000_PermutationMNK____MMAAt_0
        .type           kernel_cutlass_kernel_cudnngrouped_gemmgrouped_gemm_swiglugrouped_gemm_swiglu_quantBlockScaledContiguousGroupedGemmKernel_object_at__TiledMMA_ThrLayoutVMNK11110000_PermutationMNK____MMAAt_0,@function
        .size           kernel_cutlass_kernel_cudnngrouped_gemmgrouped_gemm_swiglugrouped_gemm_swiglu_quantBlockScaledContiguousGroupedGemmKernel_object_at__TiledMMA_ThrLayoutVMNK11110000_PermutationMNK____MMAAt_0,(.L_x_96 - kernel_cutlass_kernel_cudnngrouped_gemmgrouped_gemm_swiglugrouped_gemm_swiglu_quantBlockScaledContiguousGroupedGemmKernel_object_at__TiledMMA_ThrLayoutVMNK11110000_PermutationMNK____MMAAt_0)
        .other          kernel_cutlass_kernel_cudnngrouped_gemmgrouped_gemm_swiglugrouped_gemm_swiglu_quantBlockScaledContiguousGroupedGemmKernel_object_at__TiledMMA_ThrLayoutVMNK11110000_PermutationMNK____MMAAt_0,@"STO_CUDA_ENTRY STV_DEFAULT"
kernel_cutlass_kernel_cudnngrouped_gemmgrouped_gemm_swiglugrouped_gemm_swiglu_quantBlockScaledContiguousGroupedGemmKernel_object_at__TiledMMA_ThrLayoutVMNK11110000_PermutationMNK____MMAAt_0:
.text.kernel_cutlass_kernel_cudnngrouped_gemmgrouped_gemm_swiglugrouped_gemm_swiglu_quantBlockScaledContiguousGroupedGemmKernel_object_at__TiledMMA_ThrLayoutVMNK11110000_PermutationMNK____MMAAt_0:
[----:B------:R-:W1:Y:S01]  /*0000*/  LDC R1, c[0x0][0x37c] ;  /* 0x0000df00ff017b82 */ /* 0x000e620000000800 */
[----:B------:R-:W2:Y:S01]  /*0010*/  S2R R3, SR_TID.Y ;  /* 0x0000000000037919 */ /* 0x000ea20000002200 */
[----:B------:R-:W3:Y:S06]  /*0020*/  LDCU UR4, c[0x0][0x360] ;  /* 0x00006c00ff0477ac */ /* 0x000eec0008000800 */
[----:B------:R-:W4:Y:S01]  /*0030*/  S2UR UR32, SR_CgaCtaId ;  /* 0x00000000002079c3 */ /* 0x000f220000008800 */
[----:B------:R-:W2:Y:S01]  /*0040*/  S2R R0, SR_TID.Z ;  /* 0x0000000000007919 */ /* 0x000ea20000002300 */
[----:B------:R-:W2:Y:S01]  /*0050*/  LDCU UR5, c[0x0][0x364] ;  /* 0x00006c80ff0577ac */ /* 0x000ea20008000800 */
[----:B------:R-:W3:Y:S01]  /*0060*/  S2R R58, SR_TID.X ;  /* 0x00000000003a7919 */ /* 0x000ee20000002100 */
[----:B------:R-:W5:Y:S01]  /*0070*/  LDCU.U8 UR6, c[0x0][0x382] ;  /* 0x00007040ff0677ac */ /* 0x000f620008000000 */
[----:B------:R-:W-:Y:S01]  /*0080*/  UMOV UR14, 0x1 ;  /* 0x00000001000e7882 */ /* 0x000fe20000000000 */
[----:B----4-:R-:W-:-:S02]  /*0090*/  ULEA.HI UR15, UR32, UR32, URZ, 0x1 ;  /* 0x00000020200f7291 */ /* 0x010fc4000f8f08ff */
[----:B-----5:R-:W-:Y:S02]  /*00a0*/  ULOP3.LUT UR6, UR6, 0x1, URZ, 0xc0, !UPT ;  /* 0x0000000106067892 */ /* 0x020fe4000f8ec0ff */
[----:B------:R-:W-:Y:S02]  /*00b0*/  ULOP3.LUT UR15, UR15, 0xfffffffe, URZ, 0xc0, !UPT ;  /* 0xfffffffe0f0f7892 */ /* 0x000fe4000f8ec0ff */
[----:B------:R-:W-:Y:S02]  /*00c0*/  UISETP.NE.U32.AND UP6, UPT, UR6, 0x1, UPT ;  /* 0x000000010600788c */ /* 0x000fe4000bfc5070 */
[----:B------:R-:W-:Y:S01]  /*00d0*/  UIADD3 UR15, UPT, UPT, -UR15, UR32, URZ ;  /* 0x000000200f0f7290 */ /* 0x000fe2000fffe1ff */
[----:B--2---:R-:W-:Y:S01]  /*00e0*/  IMAD R3, R0, UR5, R3 ;  /* 0x0000000500037c24 */ /* 0x004fe2000f8e0203 */
[----:B------:R-:W2:Y:S03]  /*00f0*/  LDCU UR5, c[0x0][0x36c] ;  /* 0x00006d80ff0577ac */ /* 0x000ea60008000800 */
[----:B---3--:R-:W-:Y:S01]  /*0100*/  IMAD R76, R3, UR4, R58 ;  /* 0x00000004034c7c24 */ /* 0x008fe2000f8e023a */
[----:B------:R-:W3:Y:S04]  /*0110*/  LDCU.U8 UR4, c[0x0][0x381] ;  /* 0x00007020ff0477ac */ /* 0x000ee80008000000 */
[----:B------:R-:W-:Y:S01]  /*0120*/  SHF.R.U32.HI R76, RZ, 0x5, R76 ;  /* 0x00000005ff4c7819 */ /* 0x000fe2000001164c */
[----:B------:R-:W-:-:S05]  /*0130*/  USHF.L.U32 UR21, UR14, UR15, URZ ;  /* 0x0000000f0e157299 */ /* 0x000fca00080006ff */
[----:B------:R-:W4:Y:S01]  /*0140*/  SHFL.IDX PT, R76, R76, RZ, 0x1f ;  /* 0x00001fff4c4c7589 */ /* 0x000f2200000e0000 */
[----:B--2---:R-:W-:Y:S02]  /*0150*/  UISETP.EQ.U32.AND UP4, UPT, UR5, 0x1, UPT ;  /* 0x000000010500788c */ /* 0x004fe4000bf82070 */
[----:B---3--:R-:W-:-:S04]  /*0160*/  ULOP3.LUT UR4, UR4, 0x1, URZ, 0xc0, !UPT ;  /* 0x0000000104047892 */ /* 0x008fc8000f8ec0ff */
[----:B------:R-:W-:Y:S01]  /*0170*/  UISETP.NE.U32.AND UP5, UPT, UR4, 0x1, UPT ;  /* 0x000000010400788c */ /* 0x000fe2000bfa5070 */
[C---:B----4-:R-:W-:Y:S02]  /*0180*/  ISETP.NE.AND P1, PT, R76.reuse, 0x5, PT ;  /* 0x000000054c00780c */ /* 0x050fe40003f25270 */
[----:B------:R-:W-:-:S11]  /*0190*/  ISETP.NE.AND P0, PT, R76, RZ, PT ;  /* 0x000000ff4c00720c */ /* 0x000fd60003f05270 */
[----:B-1----:R-:W-:Y:S05]  /*01a0*/  @P1 BRA `(.L_x_0) ;  /* 0x0000000000501947 */ /* 0x002fea0003800000 */
[----:B------:R-:W1:Y:S02]  /*01b0*/  LDCU.64 UR4, c[0x0][0x348] ;  /* 0x00006900ff0477ac */ /* 0x000e640008000a00 */
[----:B-1----:R-:W-:Y:S02]  /*01c0*/  UIADD3 UR16, UP1, UPT, UR4, 0x40, URZ ;  /* 0x0000004004107890 */ /* 0x002fe4000ff3e0ff */
[----:B------:R-:W-:Y:S02]  /*01d0*/  UIADD3 UR12, UP0, UPT, UR4, 0xc0, URZ ;  /* 0x000000c0040c7890 */ /* 0x000fe4000ff1e0ff */
[----:B------:R-:W-:Y:S02]  /*01e0*/  UIADD3 UR10, UP3, UPT, UR4, 0x140, URZ ;  /* 0x00000140040a7890 */ /* 0x000fe4000ff7e0ff */
[----:B------:R-:W-:Y:S02]  /*01f0*/  UIADD3 UR8, UP2, UPT, UR4, 0x1c0, URZ ;  /* 0x000001c004087890 */ /* 0x000fe4000ff5e0ff */
[----:B------:R-:W-:-:S02]  /*0200*/  UIADD3.X UR17, UPT, UPT, URZ, UR5, URZ, UP1, !UPT ;  /* 0x00000005ff117290 */ /* 0x000fc40008ffe4ff */
[----:B------:R-:W-:Y:S02]  /*0210*/  UIADD3 UR6, UP1, UPT, UR4, 0x240, URZ ;  /* 0x0000024004067890 */ /* 0x000fe4000ff3e0ff */
[----:B------:R-:W-:Y:S02]  /*0220*/  UIADD3.X UR13, UPT, UPT, URZ, UR5, URZ, UP0, !UPT ;  /* 0x00000005ff0d7290 */ /* 0x000fe400087fe4ff */
[----:B------:R-:W-:Y:S02]  /*0230*/  UIADD3 UR4, UP0, UPT, UR4, 0x2c0, URZ ;  /* 0x000002c004047890 */ /* 0x000fe4000ff1e0ff */
[----:B------:R-:W-:Y:S01]  /*0240*/  UIADD3.X UR11, UPT, UPT, URZ, UR5, URZ, UP3, !UPT ;  /* 0x00000005ff0b7290 */ /* 0x000fe20009ffe4ff */
[----:B------:R1:W-:Y:S01]  /*0250*/  UTMACCTL.PF [UR16] ;  /* 0x00000000100079b9 */ /* 0x0003e20008040000 */
[----:B------:R-:W-:-:S03]  /*0260*/  UIADD3.X UR9, UPT, UPT, URZ, UR5, URZ, UP2, !UPT ;  /* 0x00000005ff097290 */ /* 0x000fc600097fe4ff */
[----:B------:R1:W-:Y:S01]  /*0270*/  UTMACCTL.PF [UR12] ;  /* 0x000000000c0079b9 */ /* 0x0003e20008040000 */
[----:B------:R-:W-:-:S03]  /*0280*/  UIADD3.X UR7, UPT, UPT, URZ, UR5, URZ, UP1, !UPT ;  /* 0x00000005ff077290 */ /* 0x000fc60008ffe4ff */
[----:B------:R1:W-:Y:S01]  /*0290*/  UTMACCTL.PF [UR10] ;  /* 0x000000000a0079b9 */ /* 0x0003e20008040000 */
[----:B------:R-:W-:Y:S01]  /*02a0*/  UIADD3.X UR5, UPT, UPT, URZ, UR5, URZ, UP0, !UPT ;  /* 0x00000005ff057290 */ /* 0x000fe200087fe4ff */
[----:B------:R1:W-:Y:S04]  /*02b0*/  UTMACCTL.PF [UR8] ;  /* 0x00000000080079b9 */ /* 0x0003e80008040000 */
[----:B------:R1:W-:Y:S04]  /*02c0*/  UTMACCTL.PF [UR6] ;  /* 0x00000000060079b9 */ /* 0x0003e80008040000 */
[----:B------:R1:W-:Y:S02]  /*02d0*/  UTMACCTL.PF [UR4] ;  /* 0x00000000040079b9 */ /* 0x0003e40008040000 */
[----:B-1----:R-:W-:Y:S01]  /*02e0*/  NOP ;  /* 0x0000000000007918 */ /* 0x002fe20000000000 */
.L_x_0:
[----:B------:R-:W-:Y:S05]  /*02f0*/  @P0 BRA `(.L_x_1) ;  /* 0x0000000000600947 */ /* 0x000fea0003800000 */
[----:B------:R-:W-:Y:S01]  /*0300*/  UMOV UR5, 0x400 ;  /* 0x0000040000057882 */ /* 0x000fe20000000000 */
[----:B------:R-:W-:Y:S01]  /*0310*/  UMOV UR6, 0x1 ;  /* 0x0000000100067882 */ /* 0x000fe20000000000 */
[----:B------:R-:W-:Y:S02]  /*0320*/  ULEA UR5, UR32, UR5, 0x18 ;  /* 0x0000000520057291 */ /* 0x000fe4000f8ec0ff */
[----:B------:R-:W-:-:S04]  /*0330*/  UIADD3 UR6, UPT, UPT, -UR6, 0x100000, URZ ;  /* 0x0010000006067890 */ /* 0x000fc8000fffe1ff */
[----:B------:R-:W-:Y:S02]  /*0340*/  USHF.L.U32 UR7, UR6, 0xb, URZ ;  /* 0x0000000b06077899 */ /* 0x000fe400080006ff */
[----:B------:R-:W-:Y:S01]  /*0350*/  USHF.L.U32 UR6, UR6, 0x1, URZ ;  /* 0x0000000106067899 */ /* 0x000fe200080006ff */
[----:B------:R-:W-:Y:S02]  /*0360*/  UMOV UR4, 0x2 ;  /* 0x0000000200047882 */ /* 0x000fe40000000000 */
[----:B------:R-:W-:-:S04]  /*0370*/  UIADD3 UR8, UPT, UPT, -UR4, 0x100000, URZ ;  /* 0x0010000004087890 */ /* 0x000fc8000fffe1ff */
[----:B------:R-:W-:Y:S02]  /*0380*/  USHF.L.U32 UR9, UR8, 0xb, URZ ;  /* 0x0000000b08097899 */ /* 0x000fe400080006ff */
[----:B------:R-:W-:Y:S01]  /*0390*/  USHF.L.U32 UR8, UR8, 0x1, URZ ;  /* 0x0000000108087899 */ /* 0x000fe200080006ff */
[----:B------:R-:W1:Y:S02]  /*03a0*/  FENCE.VIEW.ASYNC.S ;  /* 0x00000000000073c6 */ /* 0x000e640000000000 */
[----:B-1----:R1:W2:Y:S01]  /*03b0*/  SYNCS.EXCH.64 URZ, [UR5], UR6 ;  /* 0x0000000605ff75b2 */ /* 0x0022a20008000100 */
[----:B------:R1:W3:Y:S01]  /*03c0*/  SYNCS.EXCH.64 URZ, [UR5+0x8], UR6 ;  /* 0x0000080605ff75b2 */ /* 0x0002e20008000100 */
[----:B------:R1:W4:Y:S01]  /*03d0*/  SYNCS.EXCH.64 URZ, [UR5+0x10], UR6 ;  /* 0x0000100605ff75b2 */ /* 0x0003220008000100 */
[----:B------:R1:W1:Y:S01]  /*03e0*/  SYNCS.EXCH.64 URZ, [UR5+0x18], UR6 ;  /* 0x0000180605ff75b2 */ /* 0x0002620008000100 */
[----:B------:R1:W1:Y:S01]  /*03f0*/  SYNCS.EXCH.64 URZ, [UR5+0x20], UR6 ;  /* 0x0000200605ff75b2 */ /* 0x0002620008000100 */
[----:B------:R1:W1:Y:S04]  /*0400*/  SYNCS.EXCH.64 URZ, [UR5+0x28], UR6 ;  /* 0x0000280605ff75b2 */ /* 0x0002680008000100 */
[----:B------:R1:W1:Y:S01]  /*0410*/  SYNCS.EXCH.64 URZ, [UR5+0x30], UR8 ;  /* 0x0000300805ff75b2 */ /* 0x0002620008000100 */
[----:B------:R1:W1:Y:S01]  /*0420*/  SYNCS.EXCH.64 URZ, [UR5+0x38], UR8 ;  /* 0x0000380805ff75b2 */ /* 0x0002620008000100 */
[----:B------:R1:W1:Y:S01]  /*0430*/  SYNCS.EXCH.64 URZ, [UR5+0x40], UR8 ;  /* 0x0000400805ff75b2 */ /* 0x0002620008000100 */
[----:B------:R1:W1:Y:S01]  /*0440*/  SYNCS.EXCH.64 URZ, [UR5+0x48], UR8 ;  /* 0x0000480805ff75b2 */ /* 0x0002620008000100 */
[----:B------:R1:W1:Y:S01]  /*0450*/  SYNCS.EXCH.64 URZ, [UR5+0x50], UR8 ;  /* 0x0000500805ff75b2 */ /* 0x0002620008000100 */
[----:B------:R1:W1:Y:S01]  /*0460*/  SYNCS.EXCH.64 URZ, [UR5+0x58], UR8 ;  /* 0x0000580805ff75b2 */ /* 0x0002620008000100 */
[----:B------:R-:W-:Y:S01]  /*0470*/  NOP ;  /* 0x0000000000007918 */ /* 0x000fe20000000000 */
.L_x_1:
[----:B------:R-:W-:Y:S01]  /*0480*/  NOP ;  /* 0x0000000000007918 */ /* 0x000fe20000000000 */
[----:B------:R-:W-:Y:S05]  /*0490*/  BRA.U !UP4, `(.L_x_2) ;  /* 0x000000010c087547 */ /* 0x000fea000b800000 */
[----:B-1234-:R-:W-:Y:S01]  /*04a0*/  UCGABAR_ARV ;  /* 0x00000000000079c7 */ /* 0x01efe20008000000 */
[----:B------:R-:W-:Y:S05]  /*04b0*/  BRA `(.L_x_3) ;  /* 0x0000000000047947 */ /* 0x000fea0003800000 */
.L_x_2:
[----:B-1234-:R-:W-:Y:S01]  /*04c0*/  NOP ;  /* 0x0000000000007918 */ /* 0x01efe20000000000 */
.L_x_3:
[----:B------:R-:W-:Y:S05]  /*04d0*/  BRA.U !UP4, `(.L_x_4) ;  /* 0x000000010c0c7547 */ /* 0x000fea000b800000 */
[----:B------:R-:W-:Y:S01]  /*04e0*/  UCGABAR_WAIT ;  /* 0x0000000000007dc7 */ /* 0x000fe20008000000 */
[----:B------:R-:W-:Y:S01]  /*04f0*/  CCTL.IVALL ;  /* 0x00000000ff00798f */ /* 0x000fe20002000000 */
[----:B------:R-:W-:Y:S05]  /*0500*/  BRA `(.L_x_5) ;  /* 0x0000000000047947 */ /* 0x000fea0003800000 */
.L_x_4:
[----:B------:R-:W-:Y:S06]  /*0510*/  BAR.SYNC.DEFER_BLOCKING 0x0 ;  /* 0x0000000000007b1d */ /* 0x000fec0000010000 */
.L_x_5:
[----:B------:R-:W-:Y:S05]  /*0520*/  @P0 BRA `(.L_x_6) ;  /* 0x0000000000400947 */ /* 0x000fea0003800000 */
[----:B------:R-:W-:Y:S01]  /*0530*/  UMOV UR6, 0x400 ;  /* 0x0000040000067882 */ /* 0x000fe20000000000 */
[----:B------:R-:W-:Y:S01]  /*0540*/  UMOV UR5, 0x1 ;  /* 0x0000000100057882 */ /* 0x000fe20000000000 */
[----:B------:R-:W-:Y:S01]  /*0550*/  UMOV UR4, 0x4 ;  /* 0x0000000400047882 */ /* 0x000fe20000000000 */
[----:B------:R-:W-:Y:S02]  /*0560*/  ULEA UR6, UR32, UR6, 0x18 ;  /* 0x0000000620067291 */ /* 0x000fe4000f8ec0ff */
[----:B------:R-:W-:-:S04]  /*0570*/  UIADD3 UR8, UPT, UPT, -UR5, 0x100000, URZ ;  /* 0x0010000005087890 */ /* 0x000fc8000fffe1ff */
[----:B------:R-:W-:Y:S02]  /*0580*/  USHF.L.U32 UR9, UR8, 0xb, URZ ;  /* 0x0000000b08097899 */ /* 0x000fe400080006ff */
[----:B------:R-:W-:Y:S02]  /*0590*/  USHF.L.U32 UR8, UR8, 0x1, URZ ;  /* 0x0000000108087899 */ /* 0x000fe400080006ff */
[----:B------:R-:W-:-:S04]  /*05a0*/  UIADD3 UR4, UPT, UPT, -UR4, 0x100000, URZ ;  /* 0x0010000004047890 */ /* 0x000fc8000fffe1ff */
[----:B------:R-:W-:Y:S02]  /*05b0*/  USHF.L.U32 UR5, UR4, 0xb, URZ ;  /* 0x0000000b04057899 */ /* 0x000fe400080006ff */
[----:B------:R-:W-:Y:S01]  /*05c0*/  USHF.L.U32 UR4, UR4, 0x1, URZ ;  /* 0x0000000104047899 */ /* 0x000fe200080006ff */
[----:B------:R-:W1:Y:S03]  /*05d0*/  FENCE.VIEW.ASYNC.S ;  /* 0x00000000000073c6 */ /* 0x000e660000000000 */
[----:B-1----:R1:W2:Y:S01]  /*05e0*/  SYNCS.EXCH.64 URZ, [UR6+0x60], UR8 ;  /* 0x0000600806ff75b2 */ /* 0x0022a20008000100 */
[----:B------:R1:W3:Y:S07]  /*05f0*/  SYNCS.EXCH.64 URZ, [UR6+0x68], UR8 ;  /* 0x0000680806ff75b2 */ /* 0x0002ee0008000100 */
[----:B------:R1:W4:Y:S01]  /*0600*/  SYNCS.EXCH.64 URZ, [UR6+0x70], UR4 ;  /* 0x0000700406ff75b2 */ /* 0x0003220008000100 */
[----:B------:R1:W1:Y:S01]  /*0610*/  SYNCS.EXCH.64 URZ, [UR6+0x78], UR4 ;  /* 0x0000780406ff75b2 */ /* 0x0002620008000100 */
[----:B------:R-:W-:Y:S01]  /*0620*/  NOP ;  /* 0x0000000000007918 */ /* 0x000fe20000000000 */
.L_x_6:
[----:B------:R-:W-:Y:S01]  /*0630*/  NOP ;  /* 0x0000000000007918 */ /* 0x000fe20000000000 */
[----:B------:R-:W-:Y:S05]  /*0640*/  BRA.U !UP4, `(.L_x_7) ;  /* 0x000000010c087547 */ /* 0x000fea000b800000 */
[----:B-1234-:R-:W-:Y:S01]  /*0650*/  UCGABAR_ARV ;  /* 0x00000000000079c7 */ /* 0x01efe20008000000 */
[----:B------:R-:W-:Y:S05]  /*0660*/  BRA `(.L_x_8) ;  /* 0x0000000000047947 */ /* 0x000fea0003800000 */
.L_x_7:
[----:B-1234-:R-:W-:Y:S01]  /*0670*/  NOP ;  /* 0x0000000000007918 */ /* 0x01efe20000000000 */
.L_x_8:
[----:B------:R-:W-:Y:S05]  /*0680*/  BRA.U !UP4, `(.L_x_9) ;  /* 0x000000010c0c7547 */ /* 0x000fea000b800000 */
[----:B------:R-:W-:Y:S01]  /*0690*/  UCGABAR_WAIT ;  /* 0x0000000000007dc7 */ /* 0x000fe20008000000 */
[----:B------:R-:W-:Y:S01]  /*06a0*/  CCTL.IVALL ;  /* 0x00000000ff00798f */ /* 0x000fe20002000000 */
[----:B------:R-:W-:Y:S05]  /*06b0*/  BRA `(.L_x_10) ;  /* 0x0000000000047947 */ /* 0x000fea0003800000 */
.L_x_9:
[----:B------:R-:W-:Y:S06]  /*06c0*/  BAR.SYNC.DEFER_BLOCKING 0x0 ;  /* 0x0000000000007b1d */ /* 0x000fec0000010000 */
.L_x_10:
        /* <DEDUP_REMOVED lines=17> */
.L_x_11:
[----:B------:R-:W-:Y:S01]  /*07e0*/  NOP ;  /* 0x0000000000007918 */ /* 0x000fe20000000000 */
[----:B-1234-:R-:W-:Y:S06]  /*07f0*/  BAR.SYNC.DEFER_BLOCKING 0x0 ;  /* 0x0000000000007b1d */ /* 0x01efec0000010000 */
[----:B------:R-:W-:Y:S05]  /*0800*/  BRA.U !UP4, `(.L_x_12) ;  /* 0x000000010c087547 */ /* 0x000fea000b800000 */
[----:B------:R-:W-:Y:S01]  /*0810*/  UCGABAR_ARV ;  /* 0x00000000000079c7 */ /* 0x000fe20008000000 */
[----:B------:R-:W-:Y:S05]  /*0820*/  BRA `(.L_x_13) ;  /* 0x0000000000047947 */ /* 0x000fea0003800000 */
.L_x_12:
[----:B------:R-:W-:Y:S01]  /*0830*/  NOP ;  /* 0x0000000000007918 */ /* 0x000fe20000000000 */
.L_x_13:
[----:B------:R-:W-:Y:S05]  /*0840*/  BRA.U !UP4, `(.L_x_14) ;  /* 0x000000010c0c7547 */ /* 0x000fea000b800000 */
[----:B------:R-:W-:Y:S01]  /*0850*/  UCGABAR_WAIT ;  /* 0x0000000000007dc7 */ /* 0x000fe20008000000 */
[----:B------:R-:W-:Y:S01]  /*0860*/  CCTL.IVALL ;  /* 0x00000000ff00798f */ /* 0x000fe20002000000 */
[----:B------:R-:W-:Y:S05]  /*0870*/  BRA `(.L_x_15) ;  /* 0x0000000000047947 */ /* 0x000fea0003800000 */
.L_x_14:
[----:B------:R-:W-:Y:S06]  /*0880*/  BAR.SYNC.DEFER_BLOCKING 0x0 ;  /* 0x0000000000007b1d */ /* 0x000fec0000010000 */
.L_x_15:
[----:B------:R-:W-:Y:S01]  /*0890*/  ISETP.NE.AND P0, PT, R76, 0x6, PT ;  /* 0x000000064c00780c */ /* 0x000fe20003f05270 */
[----:B------:R-:W1:-:S12]  /*08a0*/  LDCU.64 UR22, c[0x0][0x358] ;  /* 0x00006b00ff1677ac */ /* 0x000e580008000a00 */
[----:B------:R-:W-:Y:S05]  /*08b0*/  @P0 BRA `(.L_x_16) ;  /* 0x0000000800a80947 */ /* 0x000fea0003800000 */
[----:B------:R-:W-:Y:S01]  /*08c0*/  LOP3.LUT R0, R58, 0x1f, RZ, 0xc0, !PT ;  /* 0x0000001f3a007812 */ /* 0x000fe200078ec0ff */
[----:B------:R-:W-:Y:S01]  /*08d0*/  IMAD.MOV.U32 R18, RZ, RZ, 0x7fffffff ;  /* 0x7fffffffff127424 */ /* 0x000fe200078e00ff */
[----:B------:R-:W2:Y:S01]  /*08e0*/  S2UR UR9, SR_CTAID.Z ;  /* 0x00000000000979c3 */ /* 0x000ea20000002700 */
[----:B------:R-:W2:Y:S01]  /*08f0*/  LDCU.64 UR6, c[0x0][0x760] ;  /* 0x0000ec00ff0677ac */ /* 0x000ea20008000a00 */
[C---:B------:R-:W-:Y:S01]  /*0900*/  ISETP.GT.U32.AND P0, PT, R0.reuse, 0x7, PT ;  /* 0x000000070000780c */ /* 0x040fe20003f04070 */
[----:B------:R-:W3:Y:S01]  /*0910*/  LDCU.U8 UR8, c[0x0][0x768] ;  /* 0x0000ed00ff0877ac */ /* 0x000ee20008000000 */
[----:B------:R-:W4:Y:S01]  /*0920*/  LDCU.U8 UR10, c[0x0][0x769] ;  /* 0x0000ed20ff0a77ac */ /* 0x000f220008000000 */
[----:B------:R-:W5:Y:S10]  /*0930*/  LDCU UR24, c[0x0][0x770] ;  /* 0x0000ee00ff1877ac */ /* 0x000f740008000800 */
[----:B------:R-:W1:Y:S02]  /*0940*/  @!P0 LDC.64 R2, c[0x0][0x748] ;  /* 0x0001d200ff028b82 */ /* 0x000e640000000a00 */
[----:B-1----:R-:W-:-:S05]  /*0950*/  @!P0 IMAD.WIDE.U32 R2, R0, 0x4, R2 ;  /* 0x0000000400028825 */ /* 0x002fca00078e0002 */
[----:B------:R-:W5:Y:S01]  /*0960*/  @!P0 LDG.E R18, desc[UR22][R2.64] ;  /* 0x0000001602128981 */ /* 0x000f62000c1e1900 */
[----:B--2---:R-:W-:Y:S01]  /*0970*/  UIMAD.WIDE.U32 UR4, UR9, UR7, URZ ;  /* 0x00000007090472a5 */ /* 0x004fe2000f8e00ff */
[----:B------:R-:W1:Y:S01]  /*0980*/  S2UR UR16, SR_CTAID.X ;  /* 0x00000000001079c3 */ /* 0x000e620000002500 */
[----:B------:R-:W-:Y:S01]  /*0990*/  UISETP.GT.U32.AND UP0, UPT, UR9, 0x1ff, UPT ;  /* 0x000001ff0900788c */ /* 0x000fe2000bf04070 */
[----:B------:R-:W-:Y:S02]  /*09a0*/  HFMA2 R0, -RZ, RZ, 0, 5.9604644775390625e-08 ;  /* 0x00000001ff007431 */ /* 0x000fe400000001ff */
[----:B------:R-:W-:Y:S02]  /*09b0*/  IMAD.MOV.U32 R10, RZ, RZ, RZ ;  /* 0x000000ffff0a7224 */ /* 0x000fe400078e00ff */
[----:B------:R-:W-:Y:S02]  /*09c0*/  UMOV UR11, UR5 ;  /* 0x00000005000b7c82 */ /* 0x000fe40008000000 */
[----:B------:R-:W-:-:S02]  /*09d0*/  UIADD3 UR7, UPT, UPT, -UR11, UR9, URZ ;  /* 0x000000090b077290 */ /* 0x000fc4000fffe1ff */
[----:B------:R-:W2:Y:S02]  /*09e0*/  LDCU.64 UR4, c[0x0][0x778] ;  /* 0x0000ef00ff0477ac */ /* 0x000ea40008000a00 */
[----:B---3--:R-:W-:-:S04]  /*09f0*/  USHF.R.U32.HI UR7, URZ, UR8, UR7 ;  /* 0x00000008ff077299 */ /* 0x008fc80008011607 */
[----:B------:R-:W-:-:S04]  /*0a00*/  UIADD3 UR11, UPT, UPT, UR11, UR7, URZ ;  /* 0x000000070b0b7290 */ /* 0x000fc8000fffe0ff */
[----:B----4-:R-:W-:Y:S02]  /*0a10*/  USHF.R.U32.HI UR11, URZ, UR10, UR11 ;  /* 0x0000000aff0b7299 */ /* 0x010fe4000801160b */
[----:B-1----:R-:W-:Y:S02]  /*0a20*/  ULOP3.LUT UR16, UR16, 0x1, URZ, 0xc0, !UPT ;  /* 0x0000000110107892 */ /* 0x002fe4000f8ec0ff */
[----:B------:R-:W-:Y:S01]  /*0a30*/  UIADD3 UR11, UPT, UPT, -UR11, URZ, URZ ;  /* 0x000000ff0b0b7290 */ /* 0x000fe2000fffe1ff */
[----:B------:R-:W1:Y:S03]  /*0a40*/  LDCU.U8 UR7, c[0x0][0x780] ;  /* 0x0000f000ff0777ac */ /* 0x000e660008000000 */
[----:B------:R-:W-:-:S04]  /*0a50*/  UIMAD UR6, UR11, UR6, UR9 ;  /* 0x000000060b0672a4 */ /* 0x000fc8000f8e0209 */
[----:B--2---:R-:W-:-:S03]  /*0a60*/  UIMAD.WIDE.U32 UR12, UR6, UR5, URZ ;  /* 0x00000005060c72a5 */ /* 0x004fc6000f8e00ff */
[----:B------:R-:W2:Y:S04]  /*0a70*/  LDCU.U8 UR11, c[0x0][0x781] ;  /* 0x0000f020ff0b77ac */ /* 0x000ea80008000000 */
[----:B------:R-:W-:Y:S02]  /*0a80*/  UMOV UR5, UR13 ;  /* 0x0000000d00057c82 */ /* 0x000fe40008000000 */
[----:B------:R-:W-:Y:S02]  /*0a90*/  UIADD3 UR18, UPT, UPT, UR6, -UR5, URZ ;  /* 0x8000000506127290 */ /* 0x000fe4000fffe0ff */
[----:B------:R-:W3:Y:S02]  /*0aa0*/  LDCU.U8 UR13, c[0x0][0x774] ;  /* 0x0000ee80ff0d77ac */ /* 0x000ee40008000000 */
[----:B-1----:R-:W-:Y:S01]  /*0ab0*/  USHF.R.U32.HI UR18, URZ, UR7, UR18 ;  /* 0x00000007ff127299 */ /* 0x002fe20008011612 */
[----:B------:R-:W1:Y:S03]  /*0ac0*/  LDCU.U8 UR12, c[0x0][0x775] ;  /* 0x0000eea0ff0c77ac */ /* 0x000e660008000000 */
[----:B------:R-:W-:Y:S01]  /*0ad0*/  UIADD3 UR18, UPT, UPT, UR5, UR18, URZ ;  /* 0x0000001205127290 */ /* 0x000fe2000fffe0ff */
[----:B------:R-:W4:Y:S03]  /*0ae0*/  LDCU UR5, c[0x0][0x76c] ;  /* 0x0000ed80ff0577ac */ /* 0x000f260008000800 */
[----:B--2---:R-:W-:-:S04]  /*0af0*/  USHF.R.U32.HI UR18, URZ, UR11, UR18 ;  /* 0x0000000bff127299 */ /* 0x004fc80008011612 */
[----:B-----5:R-:W-:-:S07]  /*0b00*/  UIMAD.WIDE.U32 UR24, UR18, UR24, URZ ;  /* 0x00000018121872a5 */ /* 0x020fce000f8e00ff */
[----:B------:R-:W-:Y:S02]  /*0b10*/  UMOV UR19, UR25 ;  /* 0x0000001900137c82 */ /* 0x000fe40008000000 */
[----:B------:R-:W-:-:S04]  /*0b20*/  UIADD3 UR17, UPT, UPT, UR18, -UR19, URZ ;  /* 0x8000001312117290 */ /* 0x000fc8000fffe0ff */
[----:B---3--:R-:W-:-:S04]  /*0b30*/  USHF.R.U32.HI UR17, URZ, UR13, UR17 ;  /* 0x0000000dff117299 */ /* 0x008fc80008011611 */
[----:B------:R-:W-:-:S04]  /*0b40*/  UIADD3 UR17, UPT, UPT, UR19, UR17, URZ ;  /* 0x0000001113117290 */ /* 0x000fc8000fffe0ff */
[----:B-1----:R-:W-:-:S04]  /*0b50*/  USHF.R.U32.HI UR17, URZ, UR12, UR17 ;  /* 0x0000000cff117299 */ /* 0x002fc80008011611 */
[----:B------:R-:W-:-:S04]  /*0b60*/  UIADD3 UR17, UPT, UPT, -UR17, URZ, URZ ;  /* 0x000000ff11117290 */ /* 0x000fc8000fffe1ff */
[----:B----4-:R-:W-:Y:S02]  /*0b70*/  UIMAD UR5, UR17, UR5, UR18 ;  /* 0x00000005110572a4 */ /* 0x010fe4000f8e0212 */
[----:B------:R-:W-:Y:S02]  /*0b80*/  UIADD3 UR18, UPT, UPT, -UR18, URZ, URZ ;  /* 0x000000ff12127290 */ /* 0x000fe4000fffe1ff */
[----:B------:R-:W-:Y:S02]  /*0b90*/  UIADD3 UR5, UPT, UPT, UR5, UR5, URZ ;  /* 0x0000000505057290 */ /* 0x000fe4000fffe0ff */
[----:B------:R-:W-:Y:S02]  /*0ba0*/  UIMAD UR4, UR18, UR4, UR6 ;  /* 0x00000004120472a4 */ /* 0x000fe4000f8e0206 */
[----:B------:R-:W-:-:S04]  /*0bb0*/  ULOP3.LUT UR5, UR5, UR16, URZ, 0xfc, !UPT ;  /* 0x0000001005057292 */ /* 0x000fc8000f8efcff */
[----:B------:R-:W-:Y:S02]  /*0bc0*/  MOV R5, UR4 ;  /* 0x0000000400057c02 */ /* 0x000fe40008000f00 */
[----:B------:R-:W-:Y:S01]  /*0bd0*/  IMAD.U32 R4, RZ, RZ, UR5 ;  /* 0x00000005ff047e24 */ /* 0x000fe2000f8e00ff */
[----:B------:R1:W2:Y:S01]  /*0be0*/  SHFL.IDX PT, R2, R18, 0x7, 0x1f ;  /* 0x00e01f0012027f89 */ /* 0x0002a200000e0000 */
[----:B------:R-:W-:Y:S05]  /*0bf0*/  BRA.U UP0, `(.L_x_17) ;  /* 0x0000000500647547 */ /* 0x000fea000b800000 */
[----:B------:R-:W3:Y:S01]  /*0c00*/  LDC R0, c[0x0][0x374] ;  /* 0x0000dd00ff007b82 */ /* 0x000ee20000000800 */
[----:B--2---:R-:W-:Y:S01]  /*0c10*/  SHF.R.S32.HI R17, RZ, 0x1f, R2 ;  /* 0x0000001fff117819 */ /* 0x004fe20000011402 */
[----:B------:R-:W-:Y:S02]  /*0c20*/  IMAD.U32 R19, RZ, RZ, UR9 ;  /* 0x00000009ff137e24 */ /* 0x000fe4000f8e00ff */
[----:B------:R-:W-:Y:S01]  /*0c30*/  IMAD.MOV.U32 R6, RZ, RZ, -0x1 ;  /* 0xffffffffff067424 */ /* 0x000fe200078e00ff */
[----:B------:R-:W-:Y:S01]  /*0c40*/  LEA.HI R17, R17, R2, RZ, 0x7 ;  /* 0x0000000211117211 */ /* 0x000fe200078f38ff */
[----:B------:R-:W-:Y:S02]  /*0c50*/  IMAD.MOV.U32 R10, RZ, RZ, RZ ;  /* 0x000000ffff0a7224 */ /* 0x000fe400078e00ff */
[----:B------:R-:W3:Y:S01]  /*0c60*/  LDC R7, c[0x0][0x370] ;  /* 0x0000dc00ff077b82 */ /* 0x000ee20000000800 */
[----:B------:R-:W-:Y:S01]  /*0c70*/  LOP3.LUT R3, R17, 0xffffff80, RZ, 0xc0, !PT ;  /* 0xffffff8011037812 */ /* 0x000fe200078ec0ff */
[----:B------:R-:W-:-:S03]  /*0c80*/  IMAD.MOV.U32 R15, RZ, RZ, RZ ;  /* 0x000000ffff0f7224 */ /* 0x000fc600078e00ff */
[----:B------:R-:W-:-:S03]  /*0c90*/  ISETP.NE.AND P0, PT, R2, R3, PT ;  /* 0x000000030200720c */ /* 0x000fc60003f05270 */
[----:B------:R-:W2:Y:S01]  /*0ca0*/  LDC R16, c[0x0][0x378] ;  /* 0x0000de00ff107b82 */ /* 0x000ea20000000800 */
[----:B------:R-:W-:-:S07]  /*0cb0*/  ISETP.LT.AND P0, PT, R2, RZ, P0 ;  /* 0x000000ff0200720c */ /* 0x000fce0000701270 */
[----:B------:R-:W4:Y:S08]  /*0cc0*/  LDC R12, c[0x0][0x770] ;  /* 0x0001dc00ff0c7b82 */ /* 0x000f300000000800 */
[----:B------:R-:W1:Y:S01]  /*0cd0*/  LDC R11, c[0x0][0x76c] ;  /* 0x0001db00ff0b7b82 */ /* 0x000e620000000800 */
[----:B---3--:R-:W-:Y:S01]  /*0ce0*/  IMAD R7, R0, R7, RZ ;  /* 0x0000000700077224 */ /* 0x008fe200078e02ff */
[----:B------:R-:W-:-:S02]  /*0cf0*/  SHF.R.S32.HI R0, RZ, 0x7, R17 ;  /* 0x00000007ff007819 */ /* 0x000fc40000011411 */
[----:B------:R-:W-:-:S03]  /*0d00*/  LEA.HI.SX32 R17, R17, 0xffffffff, 0x19 ;  /* 0xffffffff11117811 */ /* 0x000fc600078fcaff */
[----:B------:R-:W-:Y:S01]  /*0d10*/  @!P0 IMAD.MOV R17, RZ, RZ, R0 ;  /* 0x000000ffff118224 */ /* 0x000fe200078e0200 */
[----:B------:R-:W3:Y:S01]  /*0d20*/  LDC.64 R8, c[0x0][0x760] ;  /* 0x0001d800ff087b82 */ /* 0x000ee20000000a00 */
[----:B--2---:R-:W-:Y:S02]  /*0d30*/  IMAD R16, R7, R16, RZ ;  /* 0x0000001007107224 */ /* 0x004fe400078e02ff */
[----:B------:R-:W-:-:S03]  /*0d40*/  IMAD.MOV.U32 R0, RZ, RZ, 0x1 ;  /* 0x00000001ff007424 */ /* 0x000fc600078e00ff */
[----:B------:R-:W-:Y:S02]  /*0d50*/  LEA.HI R16, R16, R16, RZ, 0x1 ;  /* 0x0000001010107211 */ /* 0x000fe400078f08ff */
[----:B------:R-:W2:Y:S02]  /*0d60*/  LDC.64 R2, c[0x0][0x778] ;  /* 0x0001de00ff027b82 */ /* 0x000ea40000000a00 */
[----:B----4-:R-:W-:-:S07]  /*0d70*/  SHF.R.S32.HI R16, RZ, 0x1, R16 ;  /* 0x00000001ff107819 */ /* 0x010fce0000011410 */
.L_x_22:
[----:B------:R-:W-:-:S13]  /*0d80*/  ISETP.GE.AND P0, PT, R4, R17, PT ;  /* 0x000000110400720c */ /* 0x000fda0003f06270 */
[----:B------:R-:W-:Y:S05]  /*0d90*/  @P0 BRA `(.L_x_18) ;  /* 0x0000000000940947 */ /* 0x000fea0003800000 */
[----:B------:R-:W-:-:S04]  /*0da0*/  SHF.L.U32 R7, R4, 0x7, RZ ;  /* 0x0000000704077819 */ /* 0x000fc800000006ff */
[----:B------:R-:W-:-:S13]  /*0db0*/  ISETP.GE.AND P0, PT, R7, R15, PT ;  /* 0x0000000f0700720c */ /* 0x000fda0003f06270 */
[----:B------:R-:W-:Y:S05]  /*0dc0*/  @!P0 BRA `(.L_x_19) ;  /* 0x0000000000388947 */ /* 0x000fea0003800000 */
[----:B------:R-:W-:Y:S01]  /*0dd0*/  VIADD R13, R6, 0x1 ;  /* 0x00000001060d7836 */ /* 0x000fe20000000000 */
[----:B------:R-:W-:-:S04]  /*0de0*/  MOV R6, 0xffffffff ;  /* 0xffffffff00067802 */ /* 0x000fc80000000f00 */
[----:B------:R-:W-:-:S13]  /*0df0*/  ISETP.GT.U32.AND P0, PT, R13, 0x1f, PT ;  /* 0x0000001f0d00780c */ /* 0x000fda0003f04070 */
[----:B------:R-:W-:Y:S05]  /*0e00*/  @P0 BRA `(.L_x_20) ;  /* 0x0000000000240947 */ /* 0x000fea0003800000 */
[----:B------:R-:W-:Y:S01]  /*0e10*/  ISETP.GT.AND P0, PT, R18, R7, PT ;  /* 0x000000071200720c */ /* 0x000fe20003f04270 */
[----:B------:R-:W-:-:S05]  /*0e20*/  IMAD.MOV.U32 R6, RZ, RZ, -0x1 ;  /* 0xffffffffff067424 */ /* 0x000fca00078e00ff */
[----:B------:R-:W-:-:S07]  /*0e30*/  SHF.L.U32 R6, R6, R13, RZ ;  /* 0x0000000d06067219 */ /* 0x000fce00000006ff */
[----:B------:R-:W-:-:S04]  /*0e40*/  VOTE.ANY R7, PT, P0 ;  /* 0x0000000000077806 */ /* 0x000fc800000e0100 */
[----:B------:R-:W-:-:S05]  /*0e50*/  LOP3.LUT P0, R7, R7, RZ, R6, 0xa0, !PT ;  /* 0x000000ff07077212 */ /* 0x000fca000780a006 */
[----:B------:R-:W-:-:S05]  /*0e60*/  VIADD R6, R7, 0xffffffff ;  /* 0xffffffff07067836 */ /* 0x000fca0000000000 */
[----:B------:R-:W-:-:S04]  /*0e70*/  LOP3.LUT R7, R7, R6, RZ, 0xc, !PT ;  /* 0x0000000607077212 */ /* 0x000fc800078e0cff */
[----:B------:R-:W4:Y:S02]  /*0e80*/  POPC R6, R7 ;  /* 0x0000000700067309 */ /* 0x000f240000000000 */
[----:B----4-:R-:W-:-:S07]  /*0e90*/  SEL R6, R6, 0xffffffff, P0 ;  /* 0xffffffff06067807 */ /* 0x010fce0000000000 */
.L_x_20:
[----:B------:R4:W3:Y:S02]  /*0ea0*/  SHFL.IDX PT, R15, R18, R6, 0x1f ;  /* 0x00001f06120f7589 */ /* 0x0008e400000e0000 */
.L_x_19:
[----:B------:R-:W5:Y:S01]  /*0eb0*/  S2R R13, SR_CgaCtaId ;  /* 0x00000000000d7919 */ /* 0x000f620000008800 */
[----:B------:R-:W-:Y:S01]  /*0ec0*/  MOV R14, 0x400 ;  /* 0x00000400000e7802 */ /* 0x000fe20000000f00 */
[----:B------:R-:W-:-:S03]  /*0ed0*/  IMAD.U32 R21, R0, -0x80000000, RZ ;  /* 0x8000000000157824 */ /* 0x000fc600078e00ff */
[----:B-----5:R-:W-:-:S05]  /*0ee0*/  LEA R13, R13, R14, 0x18 ;  /* 0x0000000e0d0d7211 */ /* 0x020fca00078ec0ff */
[----:B------:R-:W-:-:S04]  /*0ef0*/  IMAD R14, R10, 0x8, R13 ;  /* 0x000000080a0e7824 */ /* 0x000fc800078e020d */
[----:B------:R-:W5:Y:S02]  /*0f00*/  SYNCS.PHASECHK.TRANS64.TRYWAIT P0, [R14+URZ+0x90], R21 ;  /* 0x000090150e0075a7 */ /* 0x000f6400080011ff */
[----:B-----5:R-:W-:Y:S05]  /*0f10*/  @!P0 BRA `(.L_x_21) ;  /* 0x0000004000708947 */ /* 0x020fea0003800000 */
.L_x_70:
[----:B------:R-:W-:Y:S01]  /*0f20*/  ELECT P0, URZ, PT ;  /* 0x0000000000ff782f */ /* 0x000fe20003800000 */
[----:B------:R-:W-:-:S12]  /*0f30*/  IMAD.MOV.U32 R7, RZ, RZ, 0x1 ;  /* 0x00000001ff077424 */ /* 0x000fd800078e00ff */
[C---:B------:R-:W-:Y:S02]  /*0f40*/  @P0 IMAD R13, R10.reuse, 0x10, R13 ;  /* 0x000000100a0d0824 */ /* 0x040fe400078e020d */
[----:B------:R-:W-:-:S03]  /*0f50*/  VIADD R10, R10, 0x1 ;  /* 0x000000010a0a7836 */ /* 0x000fc60000000000 */
[----:B------:R4:W-:Y:S02]  /*0f60*/  @P0 STS.128 [R13+0x36c10], R4 ;  /* 0x036c10040d000388 */ /* 0x0009e40000000c00 */
[----:B------:R-:W-:Y:S01]  /*0f70*/  ISETP.NE.AND P0, PT, R10, 0x2, PT ;  /* 0x000000020a00780c */ /* 0x000fe20003f05270 */
[----:B------:R5:W-:Y:S06]  /*0f80*/  MEMBAR.ALL.CTA ;  /* 0x0000000000007992 */ /* 0x000bec0000008000 */
[----:B-----5:R-:W5:Y:S01]  /*0f90*/  FENCE.VIEW.ASYNC.S ;  /* 0x00000000000073c6 */ /* 0x020f620000000000 */
[----:B----4-:R-:W-:-:S02]  /*0fa0*/  SEL R21, RZ, 0x1, P0 ;  /* 0x00000001ff157807 */ /* 0x010fc40000000000 */
[----:B------:R-:W-:Y:S02]  /*0fb0*/  SEL R10, R10, RZ, P0 ;  /* 0x000000ff0a0a7207 */ /* 0x000fe40000000000 */
[----:B------:R-:W-:Y:S01]  /*0fc0*/  LOP3.LUT R0, R0, R21, RZ, 0x3c, !PT ;  /* 0x0000001500007212 */ /* 0x000fe200078e3cff */
[----:B-----5:R-:W-:Y:S06]  /*0fd0*/  BAR.SYNC.DEFER_BLOCKING 0x4, 0x20 ;  /* 0x0100800000007b1d */ /* 0x020fec0000010000 */
[----:B------:R4:W-:Y:S02]  /*0fe0*/  SYNCS.ARRIVE.TRANS64.ART0 RZ, [R14+URZ+0x80], R7 ;  /* 0x000080070eff79a7 */ /* 0x0009e400085000ff */
.L_x_18:
[----:B------:R-:W-:-:S04]  /*0ff0*/  IMAD.IADD R19, R16, 0x1, R19 ;  /* 0x0000000110137824 */ /* 0x000fc800078e0213 */
[C---:B---3--:R-:W-:Y:S01]  /*1000*/  IMAD.HI.U32 R5, R19.reuse, R9, RZ ;  /* 0x0000000913057227 */ /* 0x048fe200078e00ff */
[----:B------:R-:W-:-:S04]  /*1010*/  ISETP.GE.AND P0, PT, R19, 0x200, PT ;  /* 0x000002001300780c */ /* 0x000fc80003f06270 */
[----:B------:R-:W-:-:S04]  /*1020*/  IADD3 R4, PT, PT, R19, -R5, RZ ;  /* 0x8000000513047210 */ /* 0x000fc80007ffe0ff */
[----:B------:R-:W-:-:S05]  /*1030*/  SHF.R.U32.HI R4, RZ, UR8, R4 ;  /* 0x00000008ff047c19 */ /* 0x000fca0008011604 */
[----:B------:R-:W-:-:S05]  /*1040*/  IMAD.IADD R4, R5, 0x1, R4 ;  /* 0x0000000105047824 */ /* 0x000fca00078e0204 */
[----:B----4-:R-:W-:-:S04]  /*1050*/  SHF.R.U32.HI R14, RZ, UR10, R4 ;  /* 0x0000000aff0e7c19 */ /* 0x010fc80008011604 */
[----:B------:R-:W-:-:S05]  /*1060*/  IADD3 R14, PT, PT, -R14, RZ, RZ ;  /* 0x000000ff0e0e7210 */ /* 0x000fca0007ffe1ff */
[----:B------:R-:W-:-:S04]  /*1070*/  IMAD R14, R8, R14, R19 ;  /* 0x0000000e080e7224 */ /* 0x000fc800078e0213 */
[----:B--2---:R-:W-:-:S04]  /*1080*/  IMAD.HI.U32 R5, R14, R3, RZ ;  /* 0x000000030e057227 */ /* 0x004fc800078e00ff */
[----:B------:R-:W-:-:S05]  /*1090*/  IMAD.IADD R4, R14, 0x1, -R5 ;  /* 0x000000010e047824 */ /* 0x000fca00078e0a05 */
[----:B------:R-:W-:-:S04]  /*10a0*/  SHF.R.U32.HI R4, RZ, UR7, R4 ;  /* 0x00000007ff047c19 */ /* 0x000fc80008011604 */
[----:B------:R-:W-:-:S04]  /*10b0*/  IADD3 R5, PT, PT, R5, R4, RZ ;  /* 0x0000000405057210 */ /* 0x000fc80007ffe0ff */
[----:B------:R-:W-:-:S05]  /*10c0*/  SHF.R.U32.HI R5, RZ, UR11, R5 ;  /* 0x0000000bff057c19 */ /* 0x000fca0008011605 */
[----:B------:R-:W-:-:S04]  /*10d0*/  IMAD.HI.U32 R7, R5, R12, RZ ;  /* 0x0000000c05077227 */ /* 0x000fc800078e00ff */
[----:B------:R-:W-:-:S05]  /*10e0*/  IMAD.IADD R4, R5, 0x1, -R7 ;  /* 0x0000000105047824 */ /* 0x000fca00078e0a07 */
[----:B------:R-:W-:-:S04]  /*10f0*/  SHF.R.U32.HI R4, RZ, UR13, R4 ;  /* 0x0000000dff047c19 */ /* 0x000fc80008011604 */
[----:B------:R-:W-:-:S04]  /*1100*/  IADD3 R4, PT, PT, R7, R4, RZ ;  /* 0x0000000407047210 */ /* 0x000fc80007ffe0ff */
[----:B------:R-:W-:-:S05]  /*1110*/  SHF.R.U32.HI R4, RZ, UR12, R4 ;  /* 0x0000000cff047c19 */ /* 0x000fca0008011604 */
[----:B------:R-:W-:-:S04]  /*1120*/  IMAD.MOV R4, RZ, RZ, -R4 ;  /* 0x000000ffff047224 */ /* 0x000fc800078e0a04 */
[----:B-1----:R-:W-:Y:S01]  /*1130*/  IMAD R4, R11, R4, R5 ;  /* 0x000000040b047224 */ /* 0x002fe200078e0205 */
[----:B------:R-:W-:-:S03]  /*1140*/  IADD3 R5, PT, PT, -R5, RZ, RZ ;  /* 0x000000ff05057210 */ /* 0x000fc60007ffe1ff */
[----:B------:R-:W-:Y:S02]  /*1150*/  IMAD.IADD R4, R4, 0x1, R4 ;  /* 0x0000000104047824 */ /* 0x000fe400078e0204 */
[----:B------:R-:W-:-:S03]  /*1160*/  IMAD R5, R2, R5, R14 ;  /* 0x0000000502057224 */ /* 0x000fc600078e020e */
[----:B------:R-:W-:Y:S01]  /*1170*/  LOP3.LUT R4, R4, UR16, RZ, 0xfc, !PT ;  /* 0x0000001004047c12 */ /* 0x000fe2000f8efcff */
[----:B------:R-:W-:Y:S06]  /*1180*/  @!P0 BRA `(.L_x_22) ;  /* 0xfffffff800fc8947 */ /* 0x000fec000383ffff */
.L_x_17:
[----:B------:R-:W3:Y:S01]  /*1190*/  S2UR UR32, SR_CgaCtaId ;  /* 0x00000000002079c3 */ /* 0x000ee20000008800 */
[----:B------:R-:W-:Y:S01]  /*11a0*/  UMOV UR4, 0x400 ;  /* 0x0000040000047882 */ /* 0x000fe20000000000 */
[----:B------:R-:W-:Y:S01]  /*11b0*/  IMAD.U32 R6, R0, -0x80000000, RZ ;  /* 0x8000000000067824 */ /* 0x000fe200078e00ff */
[C---:B------:R-:W-:Y:S01]  /*11c0*/  ISETP.NE.AND P0, PT, R10.reuse, 0x1, PT ;  /* 0x000000010a00780c */ /* 0x040fe20003f05270 */
[----:B------:R-:W-:-:S05]  /*11d0*/  VIADD R3, R10, 0x2 ;  /* 0x000000020a037836 */ /* 0x000fca0000000000 */
[----:B------:R-:W-:Y:S01]  /*11e0*/  SEL R3, R3, 0x1, P0 ;  /* 0x0000000103037807 */ /* 0x000fe20000000000 */
[----:B---3--:R-:W-:-:S06]  /*11f0*/  ULEA UR4, UR32, UR4, 0x18 ;  /* 0x0000000420047291 */ /* 0x008fcc000f8ec0ff */
[----:B--2---:R-:W-:-:S04]  /*1200*/  LEA R2, R10, UR4, 0x3 ;  /* 0x000000040a027c11 */ /* 0x004fc8000f8e18ff */
[----:B------:R-:W2:Y:S02]  /*1210*/  SYNCS.PHASECHK.TRANS64.TRYWAIT P1, [R2+URZ+0x90], R6 ;  /* 0x00009006020075a7 */ /* 0x000ea400080211ff */
[----:B--2---:R-:W-:Y:S05]  /*1220*/  @!P1 BRA `(.L_x_23) ;  /* 0x0000003c00c49947 */ /* 0x004fea0003800000 */
.L_x_72:
[----:B------:R-:W-:Y:S02]  /*1230*/  ELECT P2, URZ, PT ;  /* 0x0000000000ff782f */ /* 0x000fe40003840000 */
[C---:B------:R-:W-:Y:S01]  /*1240*/  ISETP.NE.AND P0, PT, R3.reuse, 0x2, PT ;  /* 0x000000020300780c */ /* 0x040fe20003f05270 */
[----:B--2---:R-:W-:Y:S02]  /*1250*/  IMAD.MOV.U32 R7, RZ, RZ, RZ ;  /* 0x000000ffff077224 */ /* 0x004fe400078e00ff */
[----:B------:R-:W-:Y:S01]  /*1260*/  IMAD.MOV.U32 R11, RZ, RZ, 0x1 ;  /* 0x00000001ff0b7424 */ /* 0x000fe200078e00ff */
[----:B------:R-:W-:Y:S02]  /*1270*/  ISETP.EQ.XOR P1, PT, R10, 0x1, !P0 ;  /* 0x000000010a00780c */ /* 0x000fe40004722a70 */
[----:B------:R-:W-:Y:S02]  /*1280*/  SEL R3, R3, RZ, P0 ;  /* 0x000000ff03037207 */ /* 0x000fe40000000000 */
[----:B------:R-:W-:-:S02]  /*1290*/  SEL R9, RZ, 0x1, !P1 ;  /* 0x00000001ff097807 */ /* 0x000fc40004800000 */
[----:B------:R-:W-:Y:S02]  /*12a0*/  LEA R3, R3, UR4, 0x3 ;  /* 0x0000000403037c11 */ /* 0x000fe4000f8e18ff */
[----:B------:R-:W-:Y:S01]  /*12b0*/  @P2 LEA R10, R10, UR4, 0x4 ;  /* 0x000000040a0a2c11 */ /* 0x000fe2000f8e20ff */
[----:B------:R-:W-:Y:S01]  /*12c0*/  @P2 IMAD.MOV.U32 R6, RZ, RZ, -0x1 ;  /* 0xffffffffff062424 */ /* 0x000fe200078e00ff */
[----:B------:R-:W-:-:S04]  /*12d0*/  LOP3.LUT R9, R0, R9, RZ, 0x3c, !PT ;  /* 0x0000000900097212 */ /* 0x000fc800078e3cff */
[----:B------:R2:W-:Y:S01]  /*12e0*/  @P2 STS.128 [R10+0x36c10], R4 ;  /* 0x036c10040a002388 */ /* 0x0005e20000000c00 */
[----:B------:R-:W-:Y:S01]  /*12f0*/  IMAD.U32 R8, R9, -0x80000000, RZ ;  /* 0x8000000009087824 */ /* 0x000fe200078e00ff */
[----:B------:R3:W-:Y:S06]  /*1300*/  MEMBAR.ALL.CTA ;  /* 0x0000000000007992 */ /* 0x0007ec0000008000 */
[----:B---3--:R-:W3:Y:S02]  /*1310*/  FENCE.VIEW.ASYNC.S ;  /* 0x00000000000073c6 */ /* 0x008ee40000000000 */
[----:B---3--:R-:W-:Y:S06]  /*1320*/  BAR.SYNC.DEFER_BLOCKING 0x4, 0x20 ;  /* 0x0100800000007b1d */ /* 0x008fec0000010000 */
[----:B------:R2:W-:Y:S01]  /*1330*/  SYNCS.ARRIVE.TRANS64.ART0 RZ, [R2+URZ+0x80], R11 ;  /* 0x0000800b02ff79a7 */ /* 0x0005e200085000ff */
[----:B------:R-:W3:Y:S02]  /*1340*/  SYNCS.PHASECHK.TRANS64.TRYWAIT P0, [R3+URZ+0x90], R8 ;  /* 0x00009008030075a7 */ /* 0x000ee400080011ff */
[----:B--23--:R-:W-:Y:S05]  /*1350*/  @!P0 BRA `(.L_x_24) ;  /* 0x0000003c00908947 */ /* 0x00cfea0003800000 */
.L_x_16:
[----:B------:R-:W-:-:S13]  /*1360*/  ISETP.NE.AND P0, PT, R76, 0x5, PT ;  /* 0x000000054c00780c */ /* 0x000fda0003f05270 */
[----:B------:R-:W-:Y:S05]  /*1370*/  @P0 BRA `(.L_x_25) ;  /* 0x00000008000c0947 */ /* 0x000fea0003800000 */
[----:B------:R-:W-:Y:S02]  /*1380*/  UMOV UR4, 0x400 ;  /* 0x0000040000047882 */ /* 0x000fe40000000000 */
[----:B------:R-:W-:-:S09]  /*1390*/  ULEA UR32, UR32, UR4, 0x18 ;  /* 0x0000000420207291 */ /* 0x000fd2000f8ec0ff */
[----:B------:R-:W3:Y:S02]  /*13a0*/  SYNCS.PHASECHK.TRANS64.TRYWAIT P0, [UR32+0x80], RZ ;  /* 0x000080ffff0075a7 */ /* 0x000ee40008001120 */
[----:B---3--:R-:W-:Y:S05]  /*13b0*/  @!P0 BRA `(.L_x_26) ;  /* 0x0000003c00908947 */ /* 0x008fea0003800000 */
.L_x_75:
[----:B------:R-:W4:Y:S01]  /*13c0*/  LDS.128 R4, [UR32+0x36c10] ;  /* 0x036c1020ff047984 */ /* 0x000f220008000c00 */
[----:B---3--:R-:W-:Y:S01]  /*13d0*/  HFMA2 R0, -RZ, RZ, 0, 5.9604644775390625e-08 ;  /* 0x00000001ff007431 */ /* 0x008fe200000001ff */
[----:B------:R-:W-:Y:S01]  /*13e0*/  UMOV UR34, 0x1 ;  /* 0x0000000100227882 */ /* 0x000fe20000000000 */
[----:B------:R-:W-:Y:S01]  /*13f0*/  UMOV UR33, URZ ;  /* 0x000000ff00217c82 */ /* 0x000fe20008000000 */
[----:B------:R3:W-:Y:S06]  /*1400*/  MEMBAR.ALL.CTA ;  /* 0x0000000000007992 */ /* 0x0007ec0000008000 */
[----:B---3--:R-:W3:Y:S02]  /*1410*/  FENCE.VIEW.ASYNC.S ;  /* 0x00000000000073c6 */ /* 0x008ee40000000000 */
[----:B---3--:R3:W-:Y:S01]  /*1420*/  SYNCS.ARRIVE.TRANS64.ART0 RZ, [UR32+0x90], R0 ;  /* 0x00009000ffff79a7 */ /* 0x0087e20008500020 */
[----:B----4-:R-:W-:-:S13]  /*1430*/  ISETP.NE.AND P0, PT, R7, 0x1, PT ;  /* 0x000000010700780c */ /* 0x010fda0003f05270 */
[----:B---3--:R-:W-:Y:S05]  /*1440*/  @P0 BRA `(.L_x_27) ;  /* 0x0000000400680947 */ /* 0x008fea0003800000 */
[----:B------:R-:W-:Y:S01]  /*1450*/  R2UR UR19, R4 ;  /* 0x00000000041372ca */ /* 0x000fe200000e0000 */
[----:B------:R-:W-:Y:S01]  /*1460*/  IMAD.MOV.U32 R8, RZ, RZ, 0x1 ;  /* 0x00000001ff087424 */ /* 0x000fe200078e00ff */
[----:B------:R-:W-:Y:S01]  /*1470*/  R2UR UR11, R5 ;  /* 0x00000000050b72ca */ /* 0x000fe200000e0000 */
[----:B------:R-:W-:Y:S01]  /*1480*/  IMAD.MOV.U32 R2, RZ, RZ, RZ ;  /* 0x000000ffff027224 */ /* 0x000fe200078e00ff */
[----:B------:R-:W-:Y:S01]  /*1490*/  R2UR UR28, R6 ;  /* 0x00000000061c72ca */ /* 0x000fe200000e0000 */
[----:B------:R-:W3:Y:S01]  /*14a0*/  LDCU.64 UR44, c[0x0][0x348] ;  /* 0x00006900ff2c77ac */ /* 0x000ee20008000a00 */
[----:B------:R-:W-:Y:S01]  /*14b0*/  USHF.L.U32 UR10, UR15, 0x7, URZ ;  /* 0x000000070f0a7899 */ /* 0x000fe200080006ff */
[----:B------:R-:W-:Y:S01]  /*14c0*/  UMOV UR34, 0x1 ;  /* 0x0000000100227882 */ /* 0x000fe20000000000 */
[----:B------:R-:W-:-:S11]  /*14d0*/  UMOV UR33, URZ ;  /* 0x000000ff00217c82 */ /* 0x000fd60008000000 */
.L_x_32:
[----:B------:R-:W-:Y:S01]  /*14e0*/  USHF.L.U32 UR4, UR34, 0x1f, URZ ;  /* 0x0000001f22047899 */ /* 0x000fe200080006ff */
[----:B------:R-:W-:Y:S01]  /*14f0*/  HFMA2 R4, -RZ, RZ, 0, -6.103515625e-05 ;  /* 0x00008400ff047431 */ /* 0x000fe200000001ff */
[----:B------:R-:W-:Y:S02]  /*1500*/  ULEA UR5, UR33, UR32, 0x3 ;  /* 0x0000002021057291 */ /* 0x000fe4000f8e18ff */
[----:B------:R-:W-:Y:S02]  /*1510*/  ULEA UR27, UR11, UR15, 0x1 ;  /* 0x0000000f0b1b7291 */ /* 0x000fe4000f8e08ff */
[----:B--2---:R-:W-:Y:S01]  /*1520*/  MOV R3, UR4 ;  /* 0x0000000400037c02 */ /* 0x004fe20008000f00 */
[----:B---3--:R-:W-:Y:S02]  /*1530*/  UIADD3 UR42, UP3, UPT, UR44, 0x40, URZ ;  /* 0x000000402c2a7890 */ /* 0x008fe4000ff7e0ff */
[----:B------:R-:W-:Y:S02]  /*1540*/  UIADD3 UR40, UP2, UPT, UR44, 0xc0, URZ ;  /* 0x000000c02c287890 */ /* 0x000fe4000ff5e0ff */
[----:B------:R2:W3:Y:S01]  /*1550*/  SYNCS.PHASECHK.TRANS64.TRYWAIT P2, [UR5+0x30], R3 ;  /* 0x00003003ff0075a7 */ /* 0x0004e20008041105 */
[----:B------:R-:W-:-:S02]  /*1560*/  UIADD3 UR38, UP1, UPT, UR44, 0x140, URZ ;  /* 0x000001402c267890 */ /* 0x000fc4000ff3e0ff */
[----:B------:R-:W-:Y:S02]  /*1570*/  UIADD3 UR36, UP0, UPT, UR44, 0x1c0, URZ ;  /* 0x000001c02c247890 */ /* 0x000fe4000ff1e0ff */
[----:B------:R-:W-:Y:S02]  /*1580*/  USHF.L.U32 UR7, UR19, 0x7, URZ ;  /* 0x0000000713077899 */ /* 0x000fe400080006ff */
[----:B------:R-:W-:Y:S02]  /*1590*/  UIADD3.X UR43, UPT, UPT, URZ, UR45, URZ, UP3, !UPT ;  /* 0x0000002dff2b7290 */ /* 0x000fe40009ffe4ff */
[----:B------:R-:W-:Y:S02]  /*15a0*/  UIADD3.X UR41, UPT, UPT, URZ, UR45, URZ, UP2, !UPT ;  /* 0x0000002dff297290 */ /* 0x000fe400097fe4ff */
[----:B------:R-:W-:Y:S02]  /*15b0*/  UIADD3.X UR39, UPT, UPT, URZ, UR45, URZ, UP1, !UPT ;  /* 0x0000002dff277290 */ /* 0x000fe40008ffe4ff */
[----:B------:R-:W-:-:S02]  /*15c0*/  UIADD3.X UR37, UPT, UPT, URZ, UR45, URZ, UP0, !UPT ;  /* 0x0000002dff257290 */ /* 0x000fc400087fe4ff */
[----:B------:R-:W-:Y:S01]  /*15d0*/  USHF.L.U32 UR27, UR27, 0x6, URZ ;  /* 0x000000061b1b7899 */ /* 0x000fe200080006ff */
[----:B------:R-:W-:Y:S01]  /*15e0*/  UMOV UR20, URZ ;  /* 0x000000ff00147c82 */ /* 0x000fe20008000000 */
[----:B------:R-:W-:-:S10]  /*15f0*/  UMOV UR18, URZ ;  /* 0x000000ff00127c82 */ /* 0x000fd40008000000 */
.L_x_30:
[----:B------:R-:W-:Y:S02]  /*1600*/  UIADD3 UR30, UPT, UPT, UR33, 0x1, URZ ;  /* 0x00000001211e7890 */ /* 0x000fe4000fffe0ff */
[----:B------:R-:W-:Y:S02]  /*1610*/  USHF.L.U32 UR6, UR20, 0x7, URZ ;  /* 0x0000000714067899 */ /* 0x000fe400080006ff */
[----:B------:R-:W-:Y:S02]  /*1620*/  ULEA UR5, UR33, UR32, 0x3 ;  /* 0x0000002021057291 */ /* 0x000fe4000f8e18ff */
[----:B------:R-:W-:Y:S02]  /*1630*/  ULEA UR4, UR33, UR32, 0xe ;  /* 0x0000002021047291 */ /* 0x000fe4000f8e70ff */
[----:B------:R-:W-:Y:S02]  /*1640*/  ULEA UR16, UR33, UR32, 0x9 ;  /* 0x0000002021107291 */ /* 0x000fe4000f8e48ff */
[----:B------:R-:W-:-:S02]  /*1650*/  UISETP.NE.AND UP1, UPT, UR30, 0x6, UPT ;  /* 0x000000061e00788c */ /* 0x000fc4000bf25270 */
[----:B------:R-:W-:Y:S02]  /*1660*/  ULEA UR24, UR15, UR4, 0xd ;  /* 0x000000040f187291 */ /* 0x000fe4000f8e68ff */
[----:B----4-:R-:W-:Y:S02]  /*1670*/  ULEA UR8, UR15, UR16, 0x8 ;  /* 0x000000100f087291 */ /* 0x010fe4000f8e40ff */
[----:B------:R-:W-:Y:S02]  /*1680*/  UIADD3 UR4, UPT, UPT, UR4, 0x5400, URZ ;  /* 0x0000540004047890 */ /* 0x000fe4000fffe0ff */
[----:B------:R-:W-:Y:S02]  /*1690*/  USEL UR9, URZ, 0x1, UP1 ;  /* 0x00000001ff097887 */ /* 0x000fe40008800000 */
[----:B------:R-:W-:Y:S01]  /*16a0*/  UISETP.GT.U32.AND UP0, UPT, UR20, 0x1e, UPT ;  /* 0x0000001e1400788c */ /* 0x000fe2000bf04070 */
[----:B------:R-:W-:Y:S01]  /*16b0*/  UMOV UR29, 0x30000 ;  /* 0x00030000001d7882 */ /* 0x000fe20000000000 */
[----:B------:R-:W-:Y:S01]  /*16c0*/  UMOV UR12, UR20 ;  /* 0x00000014000c7c82 */ /* 0x000fe20008000000 */
[----:B------:R-:W-:Y:S01]  /*16d0*/  UMOV UR13, UR28 ;  /* 0x0000001c000d7c82 */ /* 0x000fe20008000000 */
[----:B------:R-:W-:Y:S01]  /*16e0*/  UMOV UR25, UR5 ;  /* 0x0000000500197c82 */ /* 0x000fe20008000000 */
[----:B------:R-:W-:Y:S01]  /*16f0*/  UMOV UR26, UR6 ;  /* 0x00000006001a7c82 */ /* 0x000fe20008000000 */
[----:B---3--:R-:W-:Y:S05]  /*1700*/  @P2 BRA `(.L_x_28) ;  /* 0x0000000000102947 */ /* 0x008fea0003800000 */
[----:B------:R-:W-:-:S06]  /*1710*/  USHF.L.U32 UR17, UR34, 0x1f, URZ ;  /* 0x0000001f22117899 */ /* 0x000fcc00080006ff */
[----:B--2---:R-:W-:-:S04]  /*1720*/  MOV R3, UR17 ;  /* 0x0000001100037c02 */ /* 0x004fc80008000f00 */
[----:B------:R-:W2:Y:S02]  /*1730*/  SYNCS.PHASECHK.TRANS64.TRYWAIT P0, [UR5+0x30], R3 ;  /* 0x00003003ff0075a7 */ /* 0x000ea40008001105 */
[----:B--2---:R-:W-:Y:S05]  /*1740*/  @!P0 BRA `(.L_x_29) ;  /* 0x0000003800c48947 */ /* 0x004fea0003800000 */
.L_x_28:
[----:B------:R-:W-:Y:S02]  /*1750*/  ELECT P1, URZ, PT ;  /* 0x0000000000ff782f */ /* 0x000fe40003820000 */
[----:B------:R-:W-:Y:S01]  /*1760*/  PLOP3.LUT P0, PT, PT, PT, UP0, 0x80, 0x8 ;  /* 0x000000000008781c */ /* 0x000fe20003f0f008 */
[----:B------:R-:W-:Y:S01]  /*1770*/  ULOP3.LUT UR34, UR34, UR9, URZ, 0x3c, !UPT ;  /* 0x0000000922227292 */ /* 0x000fe2000f8e3cff */
[----:B------:R-:W-:Y:S01]  /*1780*/  PLOP3.LUT P2, PT, PT, PT, PT, 0x80, 0x8 ;  /* 0x000000000008781c */ /* 0x000fe20003f4f070 */
[----:B------:R-:W-:Y:S02]  /*1790*/  USEL UR33, UR30, URZ, UP1 ;  /* 0x000000ff1e217287 */ /* 0x000fe40008800000 */
[----:B------:R-:W-:Y:S02]  /*17a0*/  UIADD3 UR24, UPT, UPT, UR24, 0x1d400, URZ ;  /* 0x0001d40018187890 */ /* 0x000fe4000fffe0ff */
[----:B------:R-:W-:Y:S02]  /*17b0*/  UIADD3 UR16, UPT, UPT, UR16, 0x35400, URZ ;  /* 0x0003540010107890 */ /* 0x000fe4000fffe0ff */
[----:B------:R-:W-:-:S02]  /*17c0*/  UIADD3 UR8, UPT, UPT, UR8, 0x36000, URZ ;  /* 0x0003600008087890 */ /* 0x000fc4000fffe0ff */
[----:B------:R-:W-:Y:S01]  /*17d0*/  @!UP0 USHF.L.U32 UR30, UR34, 0x1f, URZ ;  /* 0x0000001f221e8899 */ /* 0x000fe200080006ff */
[----:B------:R4:W-:Y:S01]  /*17e0*/  @P1 SYNCS.ARRIVE.TRANS64 RZ, [UR5], R4 ;  /* 0x00000004ffff19a7 */ /* 0x0009e20008000005 */
[----:B------:R-:W-:Y:S01]  /*17f0*/  @!UP0 ULEA UR31, UR33, UR32, 0x3 ;  /* 0x00000020211f8291 */ /* 0x000fe2000f8e18ff */
[----:B------:R-:W-:Y:S01]  /*1800*/  UTMALDG.2D [UR4], [UR42], desc[URZ] ;  /* 0x0000ff042a0075b4 */ /* 0x000fe20008009000 */
[----:B------:R-:W-:Y:S01]  /*1810*/  UMOV UR17, UR5 ;  /* 0x0000000500117c82 */ /* 0x000fe20008000000 */
[----:B------:R-:W-:Y:S01]  /*1820*/  UMOV UR9, UR5 ;  /* 0x0000000500097c82 */ /* 0x000fe20008000000 */
[----:B--2---:R-:W-:Y:S01]  /*1830*/  IMAD.U32 R3, RZ, RZ, UR30 ;  /* 0x0000001eff037e24 */ /* 0x004fe2000f8e00ff */
[----:B------:R-:W-:Y:S01]  /*1840*/  UIADD3 UR30, UPT, UPT, UR20, 0x1, URZ ;  /* 0x00000001141e7890 */ /* 0x000fe2000fffe0ff */
[----:B------:R-:W-:Y:S03]  /*1850*/  UTMALDG.3D.MULTICAST [UR24], [UR40], UR29, desc[URZ] ;  /* 0x0000ff18280073b4 */ /* 0x000fe6000801181d */
[----:B------:R-:W-:Y:S01]  /*1860*/  UISETP.NE.AND UP0, UPT, UR30, 0x20, UPT ;  /* 0x000000201e00788c */ /* 0x000fe2000bf05270 */
[----:B------:R2:W-:Y:S01]  /*1870*/  UTMALDG.3D [UR16], [UR38], desc[URZ] ;  /* 0x0000ff10260075b4 */ /* 0x0005e20008011000 */
[----:B------:R4:W-:Y:S01]  /*1880*/  UTMALDG.4D.MULTICAST [UR8], [UR36], UR29, desc[URZ] ;  /* 0x0000ff08240073b4 */ /* 0x0009e2000801981d */
[----:B------:R4:W3:Y:S01]  /*1890*/  @!P0 SYNCS.PHASECHK.TRANS64.TRYWAIT P2, [UR31+0x30], R3 ;  /* 0x00003003ff0085a7 */ /* 0x0008e2000804111f */
[----:B--2---:R-:W-:-:S05]  /*18a0*/  UMOV UR20, UR30 ;  /* 0x0000001e00147c82 */ /* 0x004fca0008000000 */
[----:B------:R-:W-:Y:S05]  /*18b0*/  BRA.U UP0, `(.L_x_30) ;  /* 0xfffffffd00507547 */ /* 0x000fea000b83ffff */
[----:B----4-:R-:W-:Y:S02]  /*18c0*/  LEA R3, R8, UR32, 0x3 ;  /* 0x0000002008037c11 */ /* 0x010fe4000f8e18ff */
[----:B------:R-:W-:-:S04]  /*18d0*/  SHF.L.U32 R4, R2, 0x1f, RZ ;  /* 0x0000001f02047819 */ /* 0x000fc800000006ff */
[----:B------:R-:W2:Y:S02]  /*18e0*/  SYNCS.PHASECHK.TRANS64.TRYWAIT P0, [R3+URZ+0x80], R4 ;  /* 0x00008004030075a7 */ /* 0x000ea400080011ff */
[----:B--2---:R-:W-:Y:S05]  /*18f0*/  @!P0 BRA `(.L_x_31) ;  /* 0x0000003800788947 */ /* 0x004fea0003800000 */
.L_x_78:
[C---:B------:R-:W-:Y:S01]  /*1900*/  LEA R4, R8.reuse, UR32, 0x4 ;  /* 0x0000002008047c11 */ /* 0x040fe2000f8e20ff */
[----:B------:R-:W-:-:S05]  /*1910*/  VIADD R8, R8, 0x1 ;  /* 0x0000000108087836 */ /* 0x000fca0000000000 */
[----:B--2---:R-:W2:Y:S01]  /*1920*/  LDS.128 R4, [R4+0x36c10] ;  /* 0x036c100004047984 */ /* 0x004ea20000000c00 */
[C---:B------:R-:W-:Y:S01]  /*1930*/  ISETP.NE.AND P1, PT, R8.reuse, 0x2, PT ;  /* 0x000000020800780c */ /* 0x040fe20003f25270 */
[----:B------:R4:W-:Y:S06]  /*1940*/  MEMBAR.ALL.CTA ;  /* 0x0000000000007992 */ /* 0x0009ec0000008000 */
[----:B----4-:R-:W4:Y:S01]  /*1950*/  FENCE.VIEW.ASYNC.S ;  /* 0x00000000000073c6 */ /* 0x010f220000000000 */
[----:B------:R-:W-:Y:S01]  /*1960*/  SEL R8, R8, RZ, P1 ;  /* 0x000000ff08087207 */ /* 0x000fe20000800000 */
[----:B----4-:R4:W-:Y:S01]  /*1970*/  SYNCS.ARRIVE.TRANS64.ART0 RZ, [R3+URZ+0x90], R0 ;  /* 0x0000900003ff79a7 */ /* 0x0109e200085000ff */
[----:B--2---:R-:W-:-:S02]  /*1980*/  ISETP.NE.AND P0, PT, R7, 0x1, PT ;  /* 0x000000010700780c */ /* 0x004fc40003f05270 */
[----:B------:R-:W-:Y:S02]  /*1990*/  R2UR UR19, R4 ;  /* 0x00000000041372ca */ /* 0x000fe400000e0000 */
[----:B------:R-:W-:Y:S02]  /*19a0*/  R2UR UR11, R5 ;  /* 0x00000000050b72ca */ /* 0x000fe400000e0000 */
[----:B------:R-:W-:Y:S02]  /*19b0*/  R2UR UR28, R6 ;  /* 0x00000000061c72ca */ /* 0x000fe400000e0000 */
[----:B----4-:R-:W-:-:S04]  /*19c0*/  SEL R3, RZ, 0x1, P1 ;  /* 0x00000001ff037807 */ /* 0x010fc80000800000 */
[----:B------:R-:W-:Y:S01]  /*19d0*/  LOP3.LUT R2, R2, R3, RZ, 0x3c, !PT ;  /* 0x0000000302027212 */ /* 0x000fe200078e3cff */
[----:B------:R-:W-:Y:S08]  /*19e0*/  @!P0 BRA `(.L_x_32) ;  /* 0xfffffff800bc8947 */ /* 0x000ff0000383ffff */
.L_x_27:
[----:B------:R-:W-:Y:S02]  /*19f0*/  UIADD3 UR4, UPT, UPT, UR33, 0x2, URZ ;  /* 0x0000000221047890 */ /* 0x000fe4000fffe0ff */
[----:B------:R-:W-:-:S04]  /*1a00*/  UISETP.NE.AND UP0, UPT, UR33, 0x5, UPT ;  /* 0x000000052100788c */ /* 0x000fc8000bf05270 */
[----:B------:R-:W-:-:S04]  /*1a10*/  USEL UR4, UR4, 0x1, UP0 ;  /* 0x0000000104047887 */ /* 0x000fc80008000000 */
[----:B------:R-:W-:Y:S02]  /*1a20*/  UIADD3 UR5, UPT, UPT, UR4, 0x1, URZ ;  /* 0x0000000104057890 */ /* 0x000fe4000fffe0ff */
[----:B------:R-:W-:-:S04]  /*1a30*/  UISETP.NE.AND UP1, UPT, UR4, 0x6, UPT ;  /* 0x000000060400788c */ /* 0x000fc8000bf25270 */
[----:B------:R-:W-:Y:S02]  /*1a40*/  USEL UR5, UR5, 0x1, UP1 ;  /* 0x0000000105057887 */ /* 0x000fe40008800000 */
[----:B------:R-:W-:Y:S02]  /*1a50*/  UISETP.EQ.XOR UP1, UPT, UR33, 0x5, !UP1 ;  /* 0x000000052100788c */ /* 0x000fe4000cf22a70 */
[----:B------:R-:W-:Y:S02]  /*1a60*/  UIADD3 UR4, UPT, UPT, UR5, 0x1, URZ ;  /* 0x0000000105047890 */ /* 0x000fe4000fffe0ff */
[----:B------:R-:W-:Y:S02]  /*1a70*/  UISETP.NE.AND UP0, UPT, UR5, 0x6, UPT ;  /* 0x000000060500788c */ /* 0x000fe4000bf05270 */
[----:B------:R-:W-:Y:S02]  /*1a80*/  UISETP.EQ.XOR UP1, UPT, UR5, 0x6, UP1 ;  /* 0x000000060500788c */ /* 0x000fe40008f22a70 */
[----:B------:R-:W-:-:S04]  /*1a90*/  USEL UR4, UR4, 0x1, UP0 ;  /* 0x0000000104047887 */ /* 0x000fc80008000000 */
[----:B------:R-:W-:Y:S02]  /*1aa0*/  UIADD3 UR5, UPT, UPT, UR4, 0x1, URZ ;  /* 0x0000000104057890 */ /* 0x000fe4000fffe0ff */
[----:B------:R-:W-:Y:S02]  /*1ab0*/  UISETP.NE.AND UP0, UPT, UR4, 0x6, UPT ;  /* 0x000000060400788c */ /* 0x000fe4000bf05270 */
[----:B------:R-:W-:Y:S02]  /*1ac0*/  UISETP.EQ.XOR UP1, UPT, UR4, 0x6, UP1 ;  /* 0x000000060400788c */ /* 0x000fe40008f22a70 */
[----:B------:R-:W-:-:S04]  /*1ad0*/  USEL UR5, UR5, 0x1, UP0 ;  /* 0x0000000105057887 */ /* 0x000fc80008000000 */
[----:B------:R-:W-:Y:S02]  /*1ae0*/  UISETP.EQ.XOR UP1, UPT, UR5, 0x6, UP1 ;  /* 0x000000060500788c */ /* 0x000fe40008f22a70 */
[----:B------:R-:W-:Y:S02]  /*1af0*/  UISETP.NE.AND UP0, UPT, UR5, 0x6, UPT ;  /* 0x000000060500788c */ /* 0x000fe4000bf05270 */
[----:B------:R-:W-:Y:S02]  /*1b00*/  USEL UR4, URZ, 0x1, !UP1 ;  /* 0x00000001ff047887 */ /* 0x000fe4000c800000 */
[----:B------:R-:W-:Y:S02]  /*1b10*/  USEL UR5, UR5, URZ, UP0 ;  /* 0x000000ff05057287 */ /* 0x000fe40008000000 */
[----:B------:R-:W-:Y:S02]  /*1b20*/  ULOP3.LUT UR4, UR34, UR4, URZ, 0x3c, !UPT ;  /* 0x0000000422047292 */ /* 0x000fe4000f8e3cff */
[----:B------:R-:W-:-:S02]  /*1b30*/  ULEA UR5, UR5, UR32, 0x3 ;  /* 0x0000002005057291 */ /* 0x000fc4000f8e18ff */
[----:B------:R-:W-:-:S06]  /*1b40*/  USHF.L.U32 UR4, UR4, 0x1f, URZ ;  /* 0x0000001f04047899 */ /* 0x000fcc00080006ff */
[----:B------:R-:W-:-:S04]  /*1b50*/  MOV R0, UR4 ;  /* 0x0000000400007c02 */ /* 0x000fc80008000f00 */
[----:B------:R-:W4:Y:S02]  /*1b60*/  SYNCS.PHASECHK.TRANS64.TRYWAIT P0, [UR5+0x30], R0 ;  /* 0x00003000ff0075a7 */ /* 0x000f240008001105 */
[----:B----4-:R-:W-:Y:S05]  /*1b70*/  @!P0 BRA `(.L_x_33) ;  /* 0x0000003400f08947 */ /* 0x010fea0003800000 */
.L_x_80:
[----:B------:R-:W-:-:S13]  /*1b80*/  ELECT P0, URZ, PT ;  /* 0x0000000000ff782f */ /* 0x000fda0003800000 */
[----:B--2---:R-:W-:-:S04]  /*1b90*/  @P0 MOV R0, 0x8400 ;  /* 0x0000840000000802 */ /* 0x004fc80000000f00 */
[----:B------:R4:W-:Y:S03]  /*1ba0*/  @P0 SYNCS.ARRIVE.TRANS64 RZ, [UR5], R0 ;  /* 0x00000000ffff09a7 */ /* 0x0009e60008000005 */
.L_x_25:
[----:B------:R-:W-:-:S13]  /*1bb0*/  ISETP.NE.AND P0, PT, R76, 0x4, PT ;  /* 0x000000044c00780c */ /* 0x000fda0003f05270 */
[----:B------:R-:W-:Y:S05]  /*1bc0*/  @P0 BRA `(.L_x_34) ;  /* 0x0000000800e40947 */ /* 0x000fea0003800000 */
[----:B------:R-:W5:Y:S08]  /*1bd0*/  S2UR UR12, SR_CgaCtaId ;  /* 0x00000000000c79c3 */ /* 0x000f700000008800 */
[----:B------:R-:W-:Y:S06]  /*1be0*/  BAR.SYNC.DEFER_BLOCKING 0x3, 0xa0 ;  /* 0x00c2800000007b1d */ /* 0x000fec0000010000 */
[----:B------:R-:W-:-:S02]  /*1bf0*/  UMOV UR4, 0x400 ;  /* 0x0000040000047882 */ /* 0x000fc40000000000 */
[----:B-----5:R-:W-:-:S09]  /*1c00*/  ULEA UR12, UR12, UR4, 0x18 ;  /* 0x000000040c0c7291 */ /* 0x020fd2000f8ec0ff */
[----:B------:R-:W2:Y:S01]  /*1c10*/  LDS R2, [UR12+0xa8] ;  /* 0x0000a80cff027984 */ /* 0x000ea20008000800 */
[----:B------:R-:W5:Y:S02]  /*1c20*/  SYNCS.PHASECHK.TRANS64.TRYWAIT P0, [UR12+0x80], RZ ;  /* 0x000080ffff0075a7 */ /* 0x000f64000800110c */
[----:B--2--5:R-:W-:Y:S05]  /*1c30*/  @!P0 BRA `(.L_x_35) ;  /* 0x0000003400e08947 */ /* 0x024fea0003800000 */
.L_x_82:
[----:B------:R-:W5:Y:S01]  /*1c40*/  LDS R3, [UR12+0x36c1c] ;  /* 0x036c1c0cff037984 */ /* 0x000f620008000800 */
[----:B--2-4-:R-:W-:Y:S01]  /*1c50*/  IMAD.MOV.U32 R0, RZ, RZ, 0x1 ;  /* 0x00000001ff007424 */ /* 0x014fe200078e00ff */
[----:B------:R-:W-:Y:S01]  /*1c60*/  R2UR UR36, R2 ;  /* 0x00000000022472ca */ /* 0x000fe200000e0000 */
[----:B------:R-:W-:Y:S01]  /*1c70*/  HFMA2 R2, -RZ, RZ, 0, 5.9604644775390625e-08 ;  /* 0x00000001ff027431 */ /* 0x000fe200000001ff */
[----:B------:R2:W-:Y:S06]  /*1c80*/  MEMBAR.ALL.CTA ;  /* 0x0000000000007992 */ /* 0x0005ec0000008000 */
[----:B--2---:R-:W2:Y:S01]  /*1c90*/  FENCE.VIEW.ASYNC.S ;  /* 0x00000000000073c6 */ /* 0x004ea20000000000 */
[----:B------:R-:W-:Y:S01]  /*1ca0*/  IMAD.MOV.U32 R7, RZ, RZ, 0x1 ;  /* 0x00000001ff077424 */ /* 0x000fe200078e00ff */
[----:B--2---:R2:W-:Y:S01]  /*1cb0*/  SYNCS.ARRIVE.TRANS64.ART0 RZ, [UR12+0x90], R0 ;  /* 0x00009000ffff79a7 */ /* 0x0045e2000850000c */
[----:B-----5:R-:W-:-:S13]  /*1cc0*/  ISETP.NE.AND P0, PT, R3, 0x1, PT ;  /* 0x000000010300780c */ /* 0x020fda0003f05270 */
[----:B--2---:R-:W-:Y:S05]  /*1cd0*/  @P0 BRA `(.L_x_36) ;  /* 0x0000000800780947 */ /* 0x004fea0003800000 */
[----:B------:R-:W-:Y:S01]  /*1ce0*/  UIADD3 UR10, UPT, UPT, UR36, 0x100, URZ ;  /* 0x00000100240a7890 */ /* 0x000fe2000fffe0ff */
[----:B------:R-:W-:Y:S01]  /*1cf0*/  MOV R6, 0x1 ;  /* 0x0000000100067802 */ /* 0x000fe20000000f00 */
[----:B------:R-:W-:Y:S01]  /*1d00*/  UIADD3 UR8, UPT, UPT, UR36, 0x40000100, URZ ;  /* 0x4000010024087890 */ /* 0x000fe2000fffe0ff */
[----:B------:R-:W-:Y:S01]  /*1d10*/  MOV R5, RZ ;  /* 0x000000ff00057202 */ /* 0x000fe20000000f00 */
[----:B------:R-:W-:Y:S01]  /*1d20*/  UIADD3 UR6, UPT, UPT, UR36, -0x7fffff00, URZ ;  /* 0x8000010024067890 */ /* 0x000fe2000fffe0ff */
[----:B------:R-:W-:Y:S01]  /*1d30*/  MOV R7, 0x1 ;  /* 0x0000000100077802 */ /* 0x000fe20000000f00 */
[----:B------:R-:W-:Y:S02]  /*1d40*/  UIADD3 UR4, UPT, UPT, UR36, -0x3fffff00, URZ ;  /* 0xc000010024047890 */ /* 0x000fe4000fffe0ff */
[----:B------:R-:W-:Y:S01]  /*1d50*/  UIADD3 UR13, UPT, UPT, UR12, 0x5400, URZ ;  /* 0x000054000c0d7890 */ /* 0x000fe2000fffe0ff */
[----:B------:R-:W-:Y:S01]  /*1d60*/  UMOV UR31, 0x8a02000 ;  /* 0x08a02000001f7882 */ /* 0x000fe20000000000 */
[----:B------:R-:W-:-:S02]  /*1d70*/  UIADD3 UR11, UPT, UPT, UR36, 0x110, URZ ;  /* 0x00000110240b7890 */ /* 0x000fc4000fffe0ff */
[----:B------:R-:W-:Y:S02]  /*1d80*/  UIADD3 UR9, UPT, UPT, UR36, 0x40000110, URZ ;  /* 0x4000011024097890 */ /* 0x000fe4000fffe0ff */
[----:B------:R-:W-:Y:S02]  /*1d90*/  UIADD3 UR7, UPT, UPT, UR36, -0x7ffffef0, URZ ;  /* 0x8000011024077890 */ /* 0x000fe4000fffe0ff */
[----:B------:R-:W-:Y:S02]  /*1da0*/  UIADD3 UR5, UPT, UPT, UR36, -0x3ffffef0, URZ ;  /* 0xc000011024057890 */ /* 0x000fe4000fffe0ff */
[----:B------:R-:W-:Y:S02]  /*1db0*/  USHF.R.U32.HI UR30, URZ, 0x1, UR10 ;  /* 0x00000001ff1e7899 */ /* 0x000fe4000801160a */
[----:B------:R-:W-:Y:S02]  /*1dc0*/  USHF.R.U32.HI UR27, URZ, 0x1, UR8 ;  /* 0x00000001ff1b7899 */ /* 0x000fe40008011608 */
[----:B------:R-:W-:-:S02]  /*1dd0*/  USHF.R.U32.HI UR18, URZ, 0x1, UR6 ;  /* 0x00000001ff127899 */ /* 0x000fc40008011606 */
[----:B------:R-:W-:Y:S02]  /*1de0*/  USHF.R.U32.HI UR16, URZ, 0x1, UR4 ;  /* 0x00000001ff107899 */ /* 0x000fe40008011604 */
[----:B------:R-:W-:Y:S02]  /*1df0*/  UIADD3 UR19, UPT, UPT, UR12, 0x36000, URZ ;  /* 0x000360000c137890 */ /* 0x000fe4000fffe0ff */
[----:B------:R-:W-:Y:S02]  /*1e00*/  UIADD3 UR20, UPT, UPT, UR12, 0x35400, URZ ;  /* 0x000354000c147890 */ /* 0x000fe4000fffe0ff */
[----:B------:R-:W-:Y:S02]  /*1e10*/  UIADD3 UR24, UPT, UPT, UR12, 0x1d400, URZ ;  /* 0x0001d4000c187890 */ /* 0x000fe4000fffe0ff */
[----:B------:R-:W-:Y:S02]  /*1e20*/  ULOP3.LUT UR28, UR21, 0x3, URZ, 0xfc, !UPT ;  /* 0x00000003151c7892 */ /* 0x000fe4000f8efcff */
[----:B------:R-:W-:-:S02]  /*1e30*/  USEL UR38, URZ, 0x4000, UP6 ;  /* 0x00004000ff267887 */ /* 0x000fc4000b000000 */
[----:B------:R-:W-:Y:S02]  /*1e40*/  ULOP3.LUT UR26, UR21, 0xffff, URZ, 0xc0, !UPT ;  /* 0x0000ffff151a7892 */ /* 0x000fe4000f8ec0ff */
[----:B------:R-:W-:Y:S02]  /*1e50*/  USEL UR31, UR31, 0x8a00000, !UP5 ;  /* 0x08a000001f1f7887 */ /* 0x000fe4000e800000 */
[----:B------:R-:W-:Y:S02]  /*1e60*/  USHF.R.U32.HI UR21, URZ, 0x4, UR13 ;  /* 0x00000004ff157899 */ /* 0x000fe4000801160d */
[----:B------:R-:W-:Y:S02]  /*1e70*/  USHF.R.U32.HI UR29, URZ, 0x1a, UR11 ;  /* 0x0000001aff1d7899 */ /* 0x000fe4000801160b */
[----:B------:R-:W-:Y:S02]  /*1e80*/  USHF.R.U32.HI UR25, URZ, 0x1a, UR9 ;  /* 0x0000001aff197899 */ /* 0x000fe40008011609 */
[----:B------:R-:W-:-:S02]  /*1e90*/  USHF.R.U32.HI UR17, URZ, 0x1a, UR7 ;  /* 0x0000001aff117899 */ /* 0x000fc40008011607 */
[----:B------:R-:W-:Y:S02]  /*1ea0*/  USHF.R.U32.HI UR13, URZ, 0x1a, UR5 ;  /* 0x0000001aff0d7899 */ /* 0x000fe40008011605 */
[----:B------:R-:W-:Y:S02]  /*1eb0*/  ULOP3.LUT UR30, UR30, 0x60000000, URZ, 0xc0, !UPT ;  /* 0x600000001e1e7892 */ /* 0x000fe4000f8ec0ff */
[----:B------:R-:W-:Y:S02]  /*1ec0*/  ULOP3.LUT UR27, UR27, 0x60000000, URZ, 0xc0, !UPT ;  /* 0x600000001b1b7892 */ /* 0x000fe4000f8ec0ff */
[----:B------:R-:W-:Y:S02]  /*1ed0*/  ULOP3.LUT UR18, UR18, 0x60000000, URZ, 0xc0, !UPT ;  /* 0x6000000012127892 */ /* 0x000fe4000f8ec0ff */
[----:B------:R-:W-:Y:S02]  /*1ee0*/  ULOP3.LUT UR16, UR16, 0x60000000, URZ, 0xc0, !UPT ;  /* 0x6000000010107892 */ /* 0x000fe4000f8ec0ff */
[----:B------:R-:W-:-:S02]  /*1ef0*/  USHF.R.U32.HI UR19, URZ, 0x4, UR19 ;  /* 0x00000004ff137899 */ /* 0x000fc40008011613 */
[----:B------:R-:W-:Y:S02]  /*1f00*/  USHF.R.U32.HI UR20, URZ, 0x4, UR20 ;  /* 0x00000004ff147899 */ /* 0x000fe40008011614 */
[----:B------:R-:W-:Y:S02]  /*1f10*/  USHF.R.U32.HI UR24, URZ, 0x4, UR24 ;  /* 0x00000004ff187899 */ /* 0x000fe40008011618 */
[----:B------:R-:W-:Y:S02]  /*1f20*/  UIADD3 UR38, UPT, UPT, UR38, UR31, URZ ;  /* 0x0000001f26267290 */ /* 0x000fe4000fffe0ff */
[----:B------:R-:W-:Y:S02]  /*1f30*/  ULOP3.LUT UR29, UR30, 0x30, UR29, 0xf8, !UPT ;  /* 0x000000301e1d7892 */ /* 0x000fe4000f8ef81d */
[----:B------:R-:W-:Y:S02]  /*1f40*/  ULOP3.LUT UR25, UR27, 0x30, UR25, 0xf8, !UPT ;  /* 0x000000301b197892 */ /* 0x000fe4000f8ef819 */
[----:B------:R-:W-:-:S02]  /*1f50*/  ULOP3.LUT UR17, UR18, 0x30, UR17, 0xf8, !UPT ;  /* 0x0000003012117892 */ /* 0x000fc4000f8ef811 */
[----:B------:R-:W-:Y:S02]  /*1f60*/  ULOP3.LUT UR13, UR16, 0x30, UR13, 0xf8, !UPT ;  /* 0x00000030100d7892 */ /* 0x000fe4000f8ef80d */
[----:B------:R-:W-:Y:S02]  /*1f70*/  ULOP3.LUT UR19, UR19, 0x3fc0, URZ, 0xc0, !UPT ;  /* 0x00003fc013137892 */ /* 0x000fe4000f8ec0ff */
[----:B------:R-:W-:Y:S02]  /*1f80*/  ULOP3.LUT UR20, UR20, 0x3fc0, URZ, 0xc0, !UPT ;  /* 0x00003fc014147892 */ /* 0x000fe4000f8ec0ff */
[----:B------:R-:W-:Y:S02]  /*1f90*/  ULOP3.LUT UR21, UR21, 0x3fc0, URZ, 0xc0, !UPT ;  /* 0x00003fc015157892 */ /* 0x000fe4000f8ec0ff */
[----:B------:R-:W-:Y:S02]  /*1fa0*/  ULOP3.LUT UR24, UR24, 0x3fc0, URZ, 0xc0, !UPT ;  /* 0x00003fc018187892 */ /* 0x000fe4000f8ec0ff */
[----:B------:R-:W-:-:S02]  /*1fb0*/  ULOP3.LUT UR51, UR29, UR38, URZ, 0xfc, !UPT ;  /* 0x000000261d337292 */ /* 0x000fc4000f8efcff */
[----:B------:R-:W-:Y:S02]  /*1fc0*/  ULOP3.LUT UR45, UR25, UR38, URZ, 0xfc, !UPT ;  /* 0x00000026192d7292 */ /* 0x000fe4000f8efcff */
[----:B------:R-:W-:Y:S02]  /*1fd0*/  ULOP3.LUT UR41, UR17, UR38, URZ, 0xfc, !UPT ;  /* 0x0000002611297292 */ /* 0x000fe4000f8efcff */
[----:B------:R-:W-:Y:S02]  /*1fe0*/  ULOP3.LUT UR39, UR13, UR38, URZ, 0xfc, !UPT ;  /* 0x000000260d277292 */ /* 0x000fe4000f8efcff */
[----:B------:R-:W-:Y:S02]  /*1ff0*/  ULOP3.LUT UR28, UR28, 0xffff, URZ, 0xc0, !UPT ;  /* 0x0000ffff1c1c7892 */ /* 0x000fe4000f8ec0ff */
[----:B------:R-:W-:Y:S02]  /*2000*/  ULOP3.LUT UR19, UR19, 0x10000, URZ, 0xfc, !UPT ;  /* 0x0001000013137892 */ /* 0x000fe4000f8efcff */
[----:B------:R-:W-:-:S02]  /*2010*/  ULOP3.LUT UR20, UR20, 0x10000, URZ, 0xfc, !UPT ;  /* 0x0001000014147892 */ /* 0x000fc4000f8efcff */
[----:B------:R-:W-:Y:S02]  /*2020*/  ULOP3.LUT UR21, UR21, 0x10000, URZ, 0xfc, !UPT ;  /* 0x0001000015157892 */ /* 0x000fe4000f8efcff */
[----:B------:R-:W-:Y:S01]  /*2030*/  ULOP3.LUT UR24, UR24, 0x10000, URZ, 0xfc, !UPT ;  /* 0x0001000018187892 */ /* 0x000fe2000f8efcff */
[----:B------:R-:W-:Y:S01]  /*2040*/  UMOV UR35, URZ ;  /* 0x000000ff00237c82 */ /* 0x000fe20008000000 */
[----:B------:R-:W-:Y:S01]  /*2050*/  UMOV UR34, URZ ;  /* 0x000000ff00227c82 */ /* 0x000fe20008000000 */
[----:B------:R-:W-:Y:S01]  /*2060*/  UMOV UR33, URZ ;  /* 0x000000ff00217c82 */ /* 0x000fe20008000000 */
[----:B------:R-:W-:Y:S01]  /*2070*/  UMOV UR50, URZ ;  /* 0x000000ff00327c82 */ /* 0x000fe20008000000 */
[----:B------:R-:W-:Y:S01]  /*2080*/  UMOV UR44, URZ ;  /* 0x000000ff002c7c82 */ /* 0x000fe20008000000 */
[----:B------:R-:W-:Y:S01]  /*2090*/  UMOV UR40, URZ ;  /* 0x000000ff00287c82 */ /* 0x000fe20008000000 */
[----:B------:R-:W-:-:S05]  /*20a0*/  UMOV UR38, URZ ;  /* 0x000000ff00267c82 */ /* 0x000fca0008000000 */
.L_x_43:
[----:B------:R-:W-:Y:S01]  /*20b0*/  USHF.L.U32 UR13, UR34, 0x1f, URZ ;  /* 0x0000001f220d7899 */ /* 0x000fe200080006ff */
[----:B----4-:R-:W-:Y:S01]  /*20c0*/  SHF.L.U32 R3, R7, 0x1f, RZ ;  /* 0x0000001f07037819 */ /* 0x010fe200000006ff */
[----:B------:R-:W-:Y:S02]  /*20d0*/  ULEA UR16, UR33, UR12, 0x3 ;  /* 0x0000000c21107291 */ /* 0x000fe4000f8e18ff */
[----:B------:R-:W-:Y:S02]  /*20e0*/  ULEA UR18, UR35, UR12, 0x3 ;  /* 0x0000000c23127291 */ /* 0x000fe4000f8e18ff */
[----:B------:R-:W-:Y:S01]  /*20f0*/  MOV R2, UR13 ;  /* 0x0000000d00027c02 */ /* 0x000fe20008000f00 */
[----:B------:R-:W-:Y:S02]  /*2100*/  ULEA UR17, UR35, UR36, 0x7 ;  /* 0x0000002423117291 */ /* 0x000fe4000f8e38ff */
[----:B------:R-:W-:Y:S02]  /*2110*/  UPLOP3.LUT UP2, UPT, UPT, UPT, UPT, 0x40, 0x4 ;  /* 0x000000000004789c */ /* 0x000fe40003f4e870 */
[----:B------:R2:W4:Y:S02]  /*2120*/  SYNCS.PHASECHK.TRANS64.TRYWAIT P1, [UR16], R2 ;  /* 0x00000002ff0075a7 */ /* 0x0005240008021110 */
[----:B------:R-:W5:Y:S02]  /*2130*/  SYNCS.PHASECHK.TRANS64.TRYWAIT P0, [UR18+0x70], R3 ;  /* 0x00007003ff0075a7 */ /* 0x000f640008001112 */
[----:B--2-45:R-:W-:Y:S05]  /*2140*/  @P0 BRA `(.L_x_37) ;  /* 0x0000000000080947 */ /* 0x034fea0003800000 */
[----:B------:R-:W2:Y:S02]  /*2150*/  SYNCS.PHASECHK.TRANS64.TRYWAIT P0, [UR18+0x70], R3 ;  /* 0x00007003ff0075a7 */ /* 0x000ea40008001112 */
[----:B--2---:R-:W-:Y:S05]  /*2160*/  @!P0 BRA `(.L_x_38) ;  /* 0x0000003000ac8947 */ /* 0x004fea0003800000 */
.L_x_37:
[----:B------:R-:W-:-:S05]  /*2170*/  UMOV UR31, URZ ;  /* 0x000000ff001f7c82 */ /* 0x000fca0008000000 */
.L_x_41:
[----:B------:R-:W-:Y:S02]  /*2180*/  USHF.L.U32 UR32, UR33, 0xa, URZ ;  /* 0x0000000a21207899 */ /* 0x000fe400080006ff */
[----:B------:R-:W-:Y:S02]  /*2190*/  UIADD3 UR25, UPT, UPT, UR33, 0x1, URZ ;  /* 0x0000000121197890 */ /* 0x000fe4000fffe0ff */
[----:B------:R-:W-:Y:S02]  /*21a0*/  UISETP.GT.U32.AND UP0, UPT, UR31, 0x1e, UPT ;  /* 0x0000001e1f00788c */ /* 0x000fe4000bf04070 */
[----:B----4-:R-:W-:Y:S02]  /*21b0*/  USHF.L.U32 UR56, UR33, 0x5, URZ ;  /* 0x0000000521387899 */ /* 0x010fe400080006ff */
[----:B------:R-:W-:Y:S02]  /*21c0*/  UIADD3 UR16, UPT, UPT, UR32, 0x6, URZ ;  /* 0x0000000620107890 */ /* 0x000fe4000fffe0ff */
[----:B------:R-:W-:Y:S01]  /*21d0*/  ULEA UR13, UR33, UR12, 0x3 ;  /* 0x0000000c210d7291 */ /* 0x000fe2000f8e18ff */
[----:B------:R-:W-:Y:S01]  /*21e0*/  PLOP3.LUT P0, PT, PT, PT, UP0, 0x80, 0x8 ;  /* 0x000000000008781c */ /* 0x000fe20003f0f008 */
[----:B------:R-:W-:Y:S02]  /*21f0*/  UISETP.NE.AND UP1, UPT, UR25, 0x6, UPT ;  /* 0x000000061900788c */ /* 0x000fe4000bf25270 */
[----:B------:R-:W-:Y:S02]  /*2200*/  UIADD3 UR58, UPT, UPT, UR56, UR20, URZ ;  /* 0x00000014383a7290 */ /* 0x000fe4000fffe0ff */
[----:B------:R-:W-:Y:S02]  /*2210*/  UIADD3 UR54, UPT, UPT, UR32, UR24, URZ ;  /* 0x0000001820367290 */ /* 0x000fe4000fffe0ff */
[----:B------:R-:W-:Y:S02]  /*2220*/  UIADD3 UR52, UPT, UPT, UR32, UR21, URZ ;  /* 0x0000001520347290 */ /* 0x000fe4000fffe0ff */
[----:B------:R-:W-:Y:S02]  /*2230*/  UIADD3 UR48, UPT, UPT, UR24, 0x2, UR32 ;  /* 0x0000000218307890 */ /* 0x000fe4000fffe020 */
[----:B------:R-:W-:Y:S02]  /*2240*/  UIADD3 UR46, UPT, UPT, UR21, 0x2, UR32 ;  /* 0x00000002152e7890 */ /* 0x000fe4000fffe020 */
[----:B------:R-:W-:Y:S02]  /*2250*/  UIADD3 UR42, UPT, UPT, UR24, 0x4, UR32 ;  /* 0x00000004182a7890 */ /* 0x000fe4000fffe020 */
[----:B------:R-:W-:Y:S02]  /*2260*/  UIADD3 UR30, UPT, UPT, UR16, UR24, URZ ;  /* 0x00000018101e7290 */ /* 0x000fe4000fffe0ff */
[----:B------:R-:W-:Y:S02]  /*2270*/  UIADD3 UR56, UPT, UPT, UR56, UR19, URZ ;  /* 0x0000001338387290 */ /* 0x000fe4000fffe0ff */
[----:B------:R-:W-:Y:S02]  /*2280*/  UIADD3 UR32, UPT, UPT, UR21, 0x4, UR32 ;  /* 0x0000000415207890 */ /* 0x000fe4000fffe020 */
[----:B------:R-:W-:Y:S02]  /*2290*/  UIADD3 UR29, UPT, UPT, UR13, 0x30, URZ ;  /* 0x000000300d1d7890 */ /* 0x000fe4000fffe0ff */
[----:B------:R-:W-:Y:S02]  /*22a0*/  USEL UR27, URZ, 0x1, UP1 ;  /* 0x00000001ff1b7887 */ /* 0x000fe40008800000 */
[----:B------:R-:W-:Y:S02]  /*22b0*/  UIADD3 UR16, UPT, UPT, UR16, UR21, URZ ;  /* 0x0000001510107290 */ /* 0x000fe4000fffe0ff */
[----:B------:R-:W-:Y:S01]  /*22c0*/  USEL UR33, UR25, URZ, UP1 ;  /* 0x000000ff19217287 */ /* 0x000fe20008800000 */
[----:B------:R-:W-:Y:S01]  /*22d0*/  UMOV UR59, 0x4008 ;  /* 0x00004008003b7882 */ /* 0x000fe20000000000 */
[----:B------:R-:W-:Y:S01]  /*22e0*/  UMOV UR57, 0x4008 ;  /* 0x0000400800397882 */ /* 0x000fe20000000000 */
[----:B------:R-:W-:Y:S01]  /*22f0*/  UMOV UR55, 0x40004040 ;  /* 0x4000404000377882 */ /* 0x000fe20000000000 */
[----:B------:R-:W-:Y:S01]  /*2300*/  UMOV UR53, 0x40004040 ;  /* 0x4000404000357882 */ /* 0x000fe20000000000 */
[----:B------:R-:W-:Y:S01]  /*2310*/  UMOV UR49, 0x40004040 ;  /* 0x4000404000317882 */ /* 0x000fe20000000000 */
[----:B------:R-:W-:Y:S01]  /*2320*/  UMOV UR47, 0x40004040 ;  /* 0x40004040002f7882 */ /* 0x000fe20000000000 */
[----:B------:R-:W-:Y:S01]  /*2330*/  UMOV UR43, 0x40004040 ;  /* 0x40004040002b7882 */ /* 0x000fe20000000000 */
[----:B--2---:R-:W-:Y:S05]  /*2340*/  @P1 BRA `(.L_x_39) ;  /* 0x0000000000101947 */ /* 0x004fea0003800000 */
[----:B------:R-:W-:Y:S06]  /*2350*/  USHF.L.U32 UR25, UR34, 0x1f, URZ ;  /* 0x0000001f22197899 */ /* 0x000fec00080006ff */
[----:B--2---:R-:W-:Y:S04]  /*2360*/  MOV R2, UR25 ;  /* 0x0000001900027c02 */ /* 0x004fe80008000f00 */
[----:B------:R-:W2:Y:S02]  /*2370*/  SYNCS.PHASECHK.TRANS64.TRYWAIT P1, [UR13], R2 ;  /* 0x00000002ff0075a7 */ /* 0x000ea4000802110d */
[----:B--2---:R-:W-:Y:S05]  /*2380*/  @!P1 BRA `(.L_x_40) ;  /* 0x0000003000449947 */ /* 0x004fea0003800000 */
.L_x_39:
[----:B------:R-:W-:Y:S01]  /*2390*/  ULOP3.LUT UR34, UR34, UR27, URZ, 0x3c, !UPT ;  /* 0x0000001b22227292 */ /* 0x000fe2000f8e3cff */
[----:B------:R-:W-:Y:S01]  /*23a0*/  PLOP3.LUT P1, PT, PT, PT, PT, 0x80, 0x8 ;  /* 0x000000000008781c */ /* 0x000fe20003f2f070 */
[----:B------:R-:W-:Y:S01]  /*23b0*/  UIADD3 UR31, UPT, UPT, UR31, 0x1, URZ ;  /* 0x000000011f1f7890 */ /* 0x000fe2000fffe0ff */
[----:B------:R4:W-:Y:S01]  /*23c0*/  UTCCP.T.S.4x32dp128bit tmem[UR36+0x100], gdesc[UR58] ;  /* 0x0001003a240079e7 */ /* 0x0009e20009100000 */
[----:B------:R-:W-:Y:S01]  /*23d0*/  UMOV UR64, UR16 ;  /* 0x0000001000407c82 */ /* 0x000fe20008000000 */
[----:B------:R-:W-:Y:S01]  /*23e0*/  @!UP0 USHF.L.U32 UR13, UR34, 0x1f, URZ ;  /* 0x0000001f220d8899 */ /* 0x000fe200080006ff */
[----:B------:R4:W-:Y:S01]  /*23f0*/  UTCCP.T.S.4x32dp128bit tmem[UR36+0x110], gdesc[UR56] ;  /* 0x00011038240079e7 */ /* 0x0009e20009100000 */
[----:B------:R-:W-:Y:S01]  /*2400*/  @!UP0 ULEA UR16, UR33, UR12, 0x3 ;  /* 0x0000000c21108291 */ /* 0x000fe2000f8e18ff */
[----:B------:R4:W-:Y:S01]  /*2410*/  UTCQMMA gdesc[UR52], gdesc[UR54], tmem[UR17], tmem[UR50], idesc[UR51], tmem[UR10], UP2 ;  /* 0x000a323634007dea */ /* 0x0009e20009000311 */
[----:B------:R-:W-:Y:S01]  /*2420*/  UMOV UR60, UR32 ;  /* 0x00000020003c7c82 */ /* 0x000fe20008000000 */
[----:B------:R-:W-:Y:S01]  /*2430*/  UMOV UR61, 0x40004040 ;  /* 0x40004040003d7882 */ /* 0x000fe20000000000 */
[----:B--2---:R-:W-:Y:S01]  /*2440*/  MOV R2, UR13 ;  /* 0x0000000d00027c02 */ /* 0x004fe20008000f00 */
[----:B------:R4:W-:Y:S01]  /*2450*/  UTCQMMA gdesc[UR46], gdesc[UR48], tmem[UR17], tmem[UR44], idesc[UR45], tmem[UR8], UPT ;  /* 0x00082c302e007dea */ /* 0x0009e2000b800311 */
[----:B------:R-:W-:Y:S01]  /*2460*/  UMOV UR62, UR30 ;  /* 0x0000001e003e7c82 */ /* 0x000fe20008000000 */
[----:B------:R-:W-:Y:S01]  /*2470*/  UMOV UR63, 0x40004040 ;  /* 0x40004040003f7882 */ /* 0x000fe20000000000 */
[----:B------:R-:W-:Y:S01]  /*2480*/  UMOV UR65, 0x40004040 ;  /* 0x4000404000417882 */ /* 0x000fe20000000000 */
[----:B------:R4:W-:Y:S01]  /*2490*/  UTCQMMA gdesc[UR60], gdesc[UR42], tmem[UR17], tmem[UR40], idesc[UR41], tmem[UR6], UPT ;  /* 0x0006282a3c007dea */ /* 0x0009e2000b800311 */
[----:B------:R4:W-:Y:S01]  /*24a0*/  UTCQMMA gdesc[UR64], gdesc[UR62], tmem[UR17], tmem[UR38], idesc[UR39], tmem[UR4], UPT ;  /* 0x0004263e40007dea */ /* 0x0009e2000b800311 */
[----:B------:R4:W-:Y:S01]  /*24b0*/  UTCBAR.MULTICAST [UR29], URZ, UR28 ;  /* 0x000000ff1d0073e9 */ /* 0x0009e2000800081c */
[----:B------:R4:W2:Y:S01]  /*24c0*/  @!P0 SYNCS.PHASECHK.TRANS64.TRYWAIT P1, [UR16], R2 ;  /* 0x00000002ff0085a7 */ /* 0x0008a20008021110 */
[----:B------:R-:W-:Y:S02]  /*24d0*/  UISETP.NE.AND UP0, UPT, UR31, 0x20, UPT ;  /* 0x000000201f00788c */ /* 0x000fe4000bf05270 */
[----:B------:R-:W-:Y:S07]  /*24e0*/  UPLOP3.LUT UP2, UPT, UPT, UPT, UPT, 0x80, 0x8 ;  /* 0x000000000008789c */ /* 0x000fee0003f4f070 */
[----:B------:R-:W-:Y:S05]  /*24f0*/  BRA.U UP0, `(.L_x_41) ;  /* 0xfffffffd00207547 */ /* 0x000fea000b83ffff */
[----:B------:R-:W-:Y:S01]  /*2500*/  UIADD3 UR35, UPT, UPT, UR35, 0x1, URZ ;  /* 0x0000000123237890 */ /* 0x000fe2000fffe0ff */
[----:B------:R-:W-:Y:S01]  /*2510*/  LEA R3, R6, UR12, 0x3 ;  /* 0x0000000c06037c11 */ /* 0x000fe2000f8e18ff */
[----:B------:R-:W-:Y:S01]  /*2520*/  UIADD3 UR18, UPT, UPT, UR18, 0x60, URZ ;  /* 0x0000006012127890 */ /* 0x000fe2000fffe0ff */
[----:B----4-:R-:W-:Y:S01]  /*2530*/  IMAD.U32 R2, R5, -0x80000000, RZ ;  /* 0x8000000005027824 */ /* 0x010fe200078e00ff */
[----:B------:R-:W-:-:S04]  /*2540*/  UISETP.NE.AND UP0, UPT, UR35, 0x2, UPT ;  /* 0x000000022300788c */ /* 0x000fc8000bf05270 */
[----:B------:R-:W-:Y:S02]  /*2550*/  USEL UR13, URZ, 0x1, UP0 ;  /* 0x00000001ff0d7887 */ /* 0x000fe40008000000 */
[----:B------:R-:W-:Y:S01]  /*2560*/  USEL UR35, UR35, URZ, UP0 ;  /* 0x000000ff23237287 */ /* 0x000fe20008000000 */
[----:B------:R4:W-:Y:S03]  /*2570*/  UTCBAR.MULTICAST [UR18], URZ, UR26 ;  /* 0x000000ff120073e9 */ /* 0x0009e6000800081a */
[----:B------:R-:W-:Y:S01]  /*2580*/  ULEA UR16, UR35, UR12, 0x3 ;  /* 0x0000000c23107291 */ /* 0x000fe2000f8e18ff */
[----:B------:R-:W-:-:S05]  /*2590*/  LOP3.LUT R7, R7, UR13, RZ, 0x3c, !PT ;  /* 0x0000000d07077c12 */ /* 0x000fca000f8e3cff */
[----:B------:R-:W-:-:S04]  /*25a0*/  IMAD.U32 R4, R7, -0x80000000, RZ ;  /* 0x8000000007047824 */ /* 0x000fc800078e00ff */
[----:B------:R4:W-:Y:S01]  /*25b0*/  SYNCS.PHASECHK.TRANS64.TRYWAIT PT, [UR16+0x70], R4 ;  /* 0x00007004ff0075a7 */ /* 0x0009e200080e1110 */
[----:B------:R-:W5:Y:S02]  /*25c0*/  SYNCS.PHASECHK.TRANS64.TRYWAIT P0, [R3+URZ+0x80], R2 ;  /* 0x00008002030075a7 */ /* 0x000f6400080011ff */
[----:B----45:R-:W-:Y:S05]  /*25d0*/  @!P0 BRA `(.L_x_42) ;  /* 0x0000002c00d08947 */ /* 0x030fea0003800000 */
.L_x_86:
[C---:B------:R-:W-:Y:S01]  /*25e0*/  LEA R2, R6.reuse, UR12, 0x4 ;  /* 0x0000000c06027c11 */ /* 0x040fe2000f8e20ff */
[----:B------:R-:W-:-:S05]  /*25f0*/  VIADD R6, R6, 0x1 ;  /* 0x0000000106067836 */ /* 0x000fca0000000000 */
[----:B------:R-:W5:Y:S01]  /*2600*/  LDS R2, [R2+0x36c1c] ;  /* 0x036c1c0002027984 */ /* 0x000f620000000800 */
[C---:B--2---:R-:W-:Y:S01]  /*2610*/  ISETP.NE.AND P1, PT, R6.reuse, 0x2, PT ;  /* 0x000000020600780c */ /* 0x044fe20003f25270 */
[----:B------:R2:W-:Y:S06]  /*2620*/  MEMBAR.ALL.CTA ;  /* 0x0000000000007992 */ /* 0x0005ec0000008000 */
[----:B--2---:R-:W2:Y:S01]  /*2630*/  FENCE.VIEW.ASYNC.S ;  /* 0x00000000000073c6 */ /* 0x004ea20000000000 */
[----:B------:R-:W-:Y:S02]  /*2640*/  SEL R4, RZ, 0x1, P1 ;  /* 0x00000001ff047807 */ /* 0x000fe40000800000 */
[----:B------:R-:W-:-:S02]  /*2650*/  SEL R6, R6, RZ, P1 ;  /* 0x000000ff06067207 */ /* 0x000fc40000800000 */
[----:B------:R-:W-:Y:S01]  /*2660*/  LOP3.LUT R5, R5, R4, RZ, 0x3c, !PT ;  /* 0x0000000405057212 */ /* 0x000fe200078e3cff */
[----:B--2---:R2:W-:Y:S01]  /*2670*/  SYNCS.ARRIVE.TRANS64.ART0 RZ, [R3+URZ+0x90], R0 ;  /* 0x0000900003ff79a7 */ /* 0x0045e200085000ff */
[----:B-----5:R-:W-:-:S13]  /*2680*/  ISETP.NE.AND P0, PT, R2, 0x1, PT ;  /* 0x000000010200780c */ /* 0x020fda0003f05270 */
[----:B--2---:R-:W-:Y:S05]  /*2690*/  @!P0 BRA `(.L_x_43) ;  /* 0xfffffff800848947 */ /* 0x004fea000383ffff */
[----:B------:R-:W-:-:S06]  /*26a0*/  UIADD3 UR35, UPT, UPT, UR35, 0x1, URZ ;  /* 0x0000000123237890 */ /* 0x000fcc000fffe0ff */
[----:B------:R-:W-:Y:S02]  /*26b0*/  MOV R2, UR35 ;  /* 0x0000002300027c02 */ /* 0x000fe40008000f00 */
.L_x_36:
[----:B------:R-:W-:-:S09]  /*26c0*/  UISETP.NE.AND UP0, UPT, UR15, URZ, UPT ;  /* 0x000000ff0f00728c */ /* 0x000fd2000bf05270 */
[----:B------:R-:W-:Y:S05]  /*26d0*/  BRA.U UP0, `(.L_x_34) ;  /* 0x0000000100207547 */ /* 0x000fea000b800000 */
[----:B------:R-:W-:-:S04]  /*26e0*/  ISETP.NE.AND P0, PT, R2, 0x2, PT ;  /* 0x000000020200780c */ /* 0x000fc80003f05270 */
[----:B------:R-:W-:Y:S02]  /*26f0*/  SEL R0, RZ, 0x1, P0 ;  /* 0x00000001ff007807 */ /* 0x000fe40000000000 */
[----:B------:R-:W-:Y:S02]  /*2700*/  SEL R2, R2, RZ, P0 ;  /* 0x000000ff02027207 */ /* 0x000fe40000000000 */
[----:B------:R-:W-:Y:S02]  /*2710*/  LOP3.LUT R0, R7, R0, RZ, 0x3c, !PT ;  /* 0x0000000007007212 */ /* 0x000fe400078e3cff */
[----:B------:R-:W-:-:S03]  /*2720*/  LEA R2, R2, UR12, 0x3 ;  /* 0x0000000c02027c11 */ /* 0x000fc6000f8e18ff */
[----:B------:R-:W-:-:S04]  /*2730*/  IMAD.U32 R4, R0, -0x80000000, RZ ;  /* 0x8000000000047824 */ /* 0x000fc800078e00ff */
[----:B------:R-:W2:Y:S02]  /*2740*/  SYNCS.PHASECHK.TRANS64.TRYWAIT P0, [R2+URZ+0x70], R4 ;  /* 0x00007004020075a7 */ /* 0x000ea400080011ff */
[----:B--2---:R-:W-:Y:S05]  /*2750*/  @!P0 BRA `(.L_x_44) ;  /* 0x0000002c008c8947 */ /* 0x004fea0003800000 */
.L_x_34:
[----:B------:R-:W-:-:S13]  /*2760*/  ISETP.GT.AND P0, PT, R76, 0x3, PT ;  /* 0x000000034c00780c */ /* 0x000fda0003f04270 */
[----:B-1----:R-:W-:Y:S05]  /*2770*/  @P0 EXIT ;  /* 0x000000000000094d */ /* 0x002fea0003800000 */
[----:B------:R-:W-:-:S13]  /*2780*/  ISETP.NE.AND P0, PT, R76, RZ, PT ;  /* 0x000000ff4c00720c */ /* 0x000fda0003f05270 */
[----:B------:R-:W-:Y:S05]  /*2790*/  @P0 BRA `(.L_x_45) ;  /* 0x0000000000b80947 */ /* 0x000fea0003800000 */
[----:B------:R-:W1:Y:S01]  /*27a0*/  S2UR UR5, SR_CgaCtaId ;  /* 0x00000000000579c3 */ /* 0x000e620000008800 */
[----:B------:R-:W-:Y:S01]  /*27b0*/  NOP ;  /* 0x0000000000007918 */ /* 0x000fe20000000000 */
[----:B------:R-:W-:Y:S02]  /*27c0*/  UMOV UR4, 0x40 ;  /* 0x0000004000047882 */ /* 0x000fe40000000000 */
[----:B-1----:R-:W-:-:S09]  /*27d0*/  ULEA UR4, UR5, UR4, 0x18 ;  /* 0x0000000405047291 */ /* 0x002fd2000f8ec0ff */
[----:B----4-:R-:W1:Y:S01]  /*27e0*/  LDS.U8 R0, [UR4] ;  /* 0x00000004ff007984 */ /* 0x010e620008000000 */
[----:B------:R-:W-:Y:S02]  /*27f0*/  UMOV UR4, 0x400 ;  /* 0x0000040000047882 */ /* 0x000fe40000000000 */
[----:B------:R-:W-:Y:S01]  /*2800*/  ULEA UR4, UR5, UR4, 0x18 ;  /* 0x0000000405047291 */ /* 0x000fe2000f8ec0ff */
[----:B-1----:R-:W-:-:S13]  /*2810*/  ISETP.NE.AND P0, PT, R0, RZ, PT ;  /* 0x000000ff0000720c */ /* 0x002fda0003f05270 */
[----:B------:R-:W-:Y:S05]  /*2820*/  @P0 BRA `(.L_x_46) ;  /* 0x00000000007c0947 */ /* 0x000fea0003800000 */
[----:B------:R-:W-:-:S13]  /*2830*/  ELECT P0, URZ, PT ;  /* 0x0000000000ff782f */ /* 0x000fda0003800000 */
[----:B------:R-:W-:Y:S05]  /*2840*/  @!P0 BRA `(.L_x_47) ;  /* 0x0000000000848947 */ /* 0x000fea0003800000 */
[----:B------:R-:W-:-:S05]  /*2850*/  UMOV UR6, 0x10 ;  /* 0x0000001000067882 */ /* 0x000fca0000000000 */
[----:B------:R-:W-:Y:S04]  /*2860*/  DEPBAR.LE SB1, 0x36 ;  /* 0x00009d800000791a */ /* 0x000fe80000000000 */
[----:B------:R-:W1:Y:S02]  /*2870*/  UTCATOMSWS.FIND_AND_SET.ALIGN UP0, UR6, UR6 ;  /* 0x00000006000675e3 */ /* 0x000e640008000800 */
[----:B-1----:R-:W-:Y:S01]  /*2880*/  PLOP3.LUT P0, PT, PT, PT, UP0, 0x80, 0x8 ;  /* 0x000000000008781c */ /* 0x002fe20003f0f008 */
[----:B--2---:R-:W-:-:S03]  /*2890*/  IMAD.U32 R3, RZ, RZ, UR6 ;  /* 0x00000006ff037e24 */ /* 0x004fc6000f8e00ff */
[----:B------:R-:W-:-:S04]  /*28a0*/  SEL R0, RZ, 0xffffffff, !P0 ;  /* 0xffffffffff007807 */ /* 0x000fc80004000000 */
[----:B------:R-:W-:-:S13]  /*28b0*/  ISETP.NE.AND P0, PT, R0, RZ, PT ;  /* 0x000000ff0000720c */ /* 0x000fda0003f05270 */
[----:B------:R-:W-:Y:S05]  /*28c0*/  @P0 BRA `(.L_x_48) ;  /* 0x0000000000240947 */ /* 0x000fea0003800000 */
.L_x_49:
[----:B------:R-:W-:Y:S05]  /*28d0*/  NANOSLEEP 0x64 ;  /* 0x000000640000795d */ /* 0x000fea0003800000 */
[----:B------:R-:W-:-:S05]  /*28e0*/  UMOV UR6, 0x10 ;  /* 0x0000001000067882 */ /* 0x000fca0000000000 */
[----:B------:R-:W-:Y:S04]  /*28f0*/  DEPBAR.LE SB1, 0x36 ;  /* 0x00009d800000791a */ /* 0x000fe80000000000 */
[----:B------:R-:W1:Y:S02]  /*2900*/  UTCATOMSWS.FIND_AND_SET.ALIGN UP0, UR6, UR6 ;  /* 0x00000006000675e3 */ /* 0x000e640008000800 */
[----:B-1----:R-:W-:Y:S01]  /*2910*/  PLOP3.LUT P0, PT, PT, PT, UP0, 0x80, 0x8 ;  /* 0x000000000008781c */ /* 0x002fe20003f0f008 */
[----:B------:R-:W-:-:S03]  /*2920*/  IMAD.U32 R3, RZ, RZ, UR6 ;  /* 0x00000006ff037e24 */ /* 0x000fc6000f8e00ff */
[----:B------:R-:W-:-:S04]  /*2930*/  SEL R0, RZ, 0xffffffff, !P0 ;  /* 0xffffffffff007807 */ /* 0x000fc80004000000 */
[----:B------:R-:W-:-:S13]  /*2940*/  ISETP.NE.AND P0, PT, R0, RZ, PT ;  /* 0x000000ff0000720c */ /* 0x000fda0003f05270 */
[----:B------:R-:W-:Y:S05]  /*2950*/  @!P0 BRA `(.L_x_49) ;  /* 0xfffffffc00dc8947 */ /* 0x000fea000383ffff */
.L_x_48:
[C---:B------:R-:W-:Y:S01]  /*2960*/  R2UR UR7, R3.reuse ;  /* 0x00000000030772ca */ /* 0x040fe200000e0000 */
[----:B------:R-:W-:Y:S01]  /*2970*/  IMAD.MOV.U32 R0, RZ, RZ, 0xffff ;  /* 0x0000ffffff007424 */ /* 0x000fe200078e00ff */
[----:B------:R-:W-:Y:S02]  /*2980*/  UMOV UR6, 0x50 ;  /* 0x0000005000067882 */ /* 0x000fe40000000000 */
[----:B------:R-:W-:Y:S02]  /*2990*/  ULEA UR6, UR5, UR6, 0x18 ;  /* 0x0000000605067291 */ /* 0x000fe4000f8ec0ff */
[----:B------:R-:W-:Y:S01]  /*29a0*/  SHF.L.U32 R0, R0, R3, RZ ;  /* 0x0000000300007219 */ /* 0x000fe200000006ff */
[----:B------:R-:W-:-:S06]  /*29b0*/  IMAD.SHL.U32 R3, R3, 0x20, RZ ;  /* 0x0000002003037824 */ /* 0x000fcc00078e00ff */
[----:B------:R-:W-:-:S04]  /*29c0*/  UIADD3 UR7, UPT, UPT, UR7, 0x10, URZ ;  /* 0x0000001007077890 */ /* 0x000fc8000fffe0ff */
[----:B------:R-:W-:-:S06]  /*29d0*/  USHF.L.U32 UR7, UR14, UR7, URZ ;  /* 0x000000070e077299 */ /* 0x000fcc00080006ff */
[----:B------:R-:W-:-:S05]  /*29e0*/  LOP3.LUT R0, R0, UR7, RZ, 0xfc, !PT ;  /* 0x0000000700007c12 */ /* 0x000fca000f8efcff */
[----:B------:R1:W-:Y:S04]  /*29f0*/  ATOMS.OR RZ, [UR6], R0 ;  /* 0x00000000ffff798c */ /* 0x0003e8000b000006 */
[----:B------:R1:W-:Y:S01]  /*2a00*/  STS [UR4+0xa8], R3 ;  /* 0x0000a803ff007988 */ /* 0x0003e20008000804 */
[----:B------:R-:W-:Y:S05]  /*2a10*/  BRA `(.L_x_47) ;  /* 0x0000000000107947 */ /* 0x000fea0003800000 */
.L_x_46:
[----:B------:R-:W-:Y:S02]  /*2a20*/  MOV R0, 0xffffffff ;  /* 0xffffffff00007802 */ /* 0x000fe40000000f00 */
[----:B--2---:R-:W-:-:S03]  /*2a30*/  MOV R2, 0x2a60 ;  /* 0x00002a6000027802 */ /* 0x004fc60000000f00 */
[----:B------:R1:W-:Y:S04]  /*2a40*/  STS [UR4+0xa8], R0 ;  /* 0x0000a800ff007988 */ /* 0x0003e80008000804 */
[----:B-1-3--:R-:W-:Y:S05]  /*2a50*/  CALL.REL.NOINC `($__internal_1_$__cuda_sm10x_tcgen05_guardrail_trap_phase_invalid_during_alloc) ;  /* 0x0000002c00387944 */ /* 0x00afea0003c00000 */
.L_x_47:
[----:B------:R-:W-:Y:S05]  /*2a60*/  WARPSYNC.ALL ;  /* 0x0000000000007948 */ /* 0x000fea0003800000 */
[----:B------:R-:W-:Y:S01]  /*2a70*/  NOP ;  /* 0x0000000000007918 */ /* 0x000fe20000000000 */
.L_x_45:
[----:B------:R-:W5:Y:S08]  /*2a80*/  S2UR UR4, SR_CgaCtaId ;  /* 0x00000000000479c3 */ /* 0x000f700000008800 */
[----:B------:R-:W-:Y:S06]  /*2a90*/  BAR.SYNC.DEFER_BLOCKING 0x3, 0xa0 ;  /* 0x00c2800000007b1d */ /* 0x000fec0000010000 */
[----:B------:R-:W-:-:S02]  /*2aa0*/  UMOV UR5, 0x400 ;  /* 0x0000040000057882 */ /* 0x000fc40000000000 */
[----:B-----5:R-:W-:-:S06]  /*2ab0*/  ULEA UR4, UR4, UR5, 0x18 ;  /* 0x0000000504047291 */ /* 0x020fcc000f8ec0ff */
[----:B-12-4-:R-:W-:-:S05]  /*2ac0*/  MOV R3, UR4 ;  /* 0x0000000400037c02 */ /* 0x016fca0008000f00 */
[----:B------:R1:W2:Y:S01]  /*2ad0*/  LDS R75, [R3+0xa8] ;  /* 0x0000a800034b7984 */ /* 0x0002a20000000800 */
[----:B------:R-:W4:Y:S02]  /*2ae0*/  SYNCS.PHASECHK.TRANS64.TRYWAIT P0, [R3+URZ+0x80], RZ ;  /* 0x000080ff030075a7 */ /* 0x000f2400080011ff */
[----:B-12-4-:R-:W-:Y:S05]  /*2af0*/  @!P0 BRA `(.L_x_50) ;  /* 0x0000002800bc8947 */ /* 0x016fea0003800000 */
.L_x_88:
[----:B------:R-:W2:Y:S01]  /*2b00*/  LDS.128 R52, [R3+0x36c10] ;  /* 0x036c100003347984 */ /* 0x000ea20000000c00 */
[----:B------:R-:W-:Y:S01]  /*2b10*/  HFMA2 R0, -RZ, RZ, 0, 5.9604644775390625e-08 ;  /* 0x00000001ff007431 */ /* 0x000fe200000001ff */
[----:B------:R4:W-:Y:S06]  /*2b20*/  MEMBAR.ALL.CTA ;  /* 0x0000000000007992 */ /* 0x0009ec0000008000 */
[----:B----4-:R-:W4:Y:S02]  /*2b30*/  FENCE.VIEW.ASYNC.S ;  /* 0x00000000000073c6 */ /* 0x010f240000000000 */
[----:B----4-:R4:W-:Y:S01]  /*2b40*/  SYNCS.ARRIVE.TRANS64.ART0 RZ, [R3+URZ+0x90], R0 ;  /* 0x0000900003ff79a7 */ /* 0x0109e200085000ff */
[----:B--2---:R-:W-:-:S13]  /*2b50*/  ISETP.NE.AND P0, PT, R55, 0x1, PT ;  /* 0x000000013700780c */ /* 0x004fda0003f05270 */
[----:B----4-:R-:W-:Y:S05]  /*2b60*/  @P0 BRA `(.L_x_51) ;  /* 0x0000002000880947 */ /* 0x010fea0003800000 */
[C---:B------:R-:W-:Y:S01]  /*2b70*/  IMAD.SHL.U32 R7, R58.reuse, 0x20, RZ ;  /* 0x000000203a077824 */ /* 0x040fe200078e00ff */
[----:B------:R-:W-:Y:S01]  /*2b80*/  SHF.R.U32.HI R2, RZ, 0x5, R58 ;  /* 0x00000005ff027819 */ /* 0x000fe2000001163a */
[----:B------:R-:W-:Y:S01]  /*2b90*/  IMAD.SHL.U32 R5, R58, 0x80, RZ ;  /* 0x000000803a057824 */ /* 0x000fe200078e00ff */
[----:B------:R-:W2:Y:S01]  /*2ba0*/  S2UR UR8, SR_CgaCtaId ;  /* 0x00000000000879c3 */ /* 0x000ea20000008800 */
[----:B------:R-:W4:Y:S01]  /*2bb0*/  S2R R56, SR_LANEID ;  /* 0x0000000000387919 */ /* 0x000f220000000000 */
[----:B------:R-:W-:Y:S01]  /*2bc0*/  LOP3.LUT R7, R7, 0x3e0, RZ, 0xc0, !PT ;  /* 0x000003e007077812 */ /* 0x000fe200078ec0ff */
[----:B------:R-:W-:Y:S01]  /*2bd0*/  IMAD R74, R76, 0x4, R3 ;  /* 0x000000044c4a7824 */ /* 0x000fe200078e0203 */
[----:B------:R-:W-:Y:S01]  /*2be0*/  LOP3.LUT R5, R5, 0xf80, RZ, 0xc0, !PT ;  /* 0x00000f8005057812 */ /* 0x000fe200078ec0ff */
[----:B------:R-:W-:Y:S01]  /*2bf0*/  IMAD.MOV.U32 R62, RZ, RZ, 0x1 ;  /* 0x00000001ff3e7424 */ /* 0x000fe200078e00ff */
[----:B------:R-:W-:Y:S01]  /*2c00*/  CS2R R60, SRZ ;  /* 0x00000000003c7805 */ /* 0x000fe2000001ff00 */
[C---:B------:R-:W-:Y:S01]  /*2c10*/  IMAD R6, R2.reuse, 0x400, R7 ;  /* 0x0000040002067824 */ /* 0x040fe200078e0207 */
[----:B------:R-:W-:Y:S01]  /*2c20*/  UMOV UR9, 0x400 ;  /* 0x0000040000097882 */ /* 0x000fe20000000000 */
[----:B------:R-:W-:Y:S01]  /*2c30*/  IMAD R4, R2, 0x1000, R5 ;  /* 0x0000100002047824 */ /* 0x000fe200078e0205 */
[----:B------:R-:W1:Y:S01]  /*2c40*/  LDCU.64 UR10, c[0x0][0x348] ;  /* 0x00006900ff0a77ac */ /* 0x000e620008000a00 */
[----:B------:R-:W-:-:S02]  /*2c50*/  IMAD.IADD R7, R3, 0x1, R6 ;  /* 0x0000000103077824 */ /* 0x000fc400078e0206 */
[----:B------:R-:W-:Y:S02]  /*2c60*/  IMAD.IADD R5, R3, 0x1, R4 ;  /* 0x0000000103057824 */ /* 0x000fe400078e0204 */
[C---:B------:R-:W-:Y:S02]  /*2c70*/  VIADD R4, R7.reuse, 0x4410 ;  /* 0x0000441007047836 */ /* 0x040fe40000000000 */
[----:B------:R-:W-:Y:S02]  /*2c80*/  VIADD R7, R7, 0x4400 ;  /* 0x0000440007077836 */ /* 0x000fe40000000000 */
[C---:B------:R-:W-:Y:S01]  /*2c90*/  VIADD R6, R5.reuse, 0x430 ;  /* 0x0000043005067836 */ /* 0x040fe20000000000 */
[----:B------:R-:W-:Y:S01]  /*2ca0*/  SHF.R.U32.HI R73, RZ, 0x3, R4 ;  /* 0x00000003ff497819 */ /* 0x000fe20000011604 */
[C---:B------:R-:W-:Y:S01]  /*2cb0*/  VIADD R9, R5.reuse, 0x420 ;  /* 0x0000042005097836 */ /* 0x040fe20000000000 */
[----:B------:R-:W-:Y:S01]  /*2cc0*/  SHF.R.U32.HI R72, RZ, 0x3, R7 ;  /* 0x00000003ff487819 */ /* 0x000fe20000011607 */
[----:B------:R-:W-:Y:S01]  /*2cd0*/  IMAD.MOV.U32 R59, RZ, RZ, RZ ;  /* 0x000000ffff3b7224 */ /* 0x000fe200078e00ff */
[----:B------:R-:W-:Y:S01]  /*2ce0*/  LOP3.LUT R73, R4, 0x10, R73, 0x78, !PT ;  /* 0x0000001004497812 */ /* 0x000fe200078e7849 */
[----:B------:R-:W-:Y:S01]  /*2cf0*/  VIADD R4, R5, 0x410 ;  /* 0x0000041005047836 */ /* 0x000fe20000000000 */
[----:B------:R-:W-:Y:S01]  /*2d00*/  LOP3.LUT R72, R7, 0x10, R72, 0x78, !PT ;  /* 0x0000001007487812 */ /* 0x000fe200078e7848 */
[----:B------:R-:W-:Y:S01]  /*2d10*/  VIADD R7, R5, 0x400 ;  /* 0x0000040005077836 */ /* 0x000fe20000000000 */
[----:B------:R-:W-:Y:S01]  /*2d20*/  SHF.R.U32.HI R71, RZ, 0x3, R6 ;  /* 0x00000003ff477819 */ /* 0x000fe20000011606 */
[----:B------:R-:W-:Y:S01]  /*2d30*/  IMAD R63, R2, 0x200000, R75 ;  /* 0x00200000023f7824 */ /* 0x000fe200078e024b */
[----:B------:R-:W-:Y:S01]  /*2d40*/  SHF.R.U32.HI R69, RZ, 0x3, R4 ;  /* 0x00000003ff457819 */ /* 0x000fe20000011604 */
[----:B--2---:R-:W-:Y:S01]  /*2d50*/  ULEA UR7, UR8, UR9, 0x18 ;  /* 0x0000000908077291 */ /* 0x004fe2000f8ec0ff */
[----:B------:R-:W-:-:S02]  /*2d60*/  SHF.R.U32.HI R68, RZ, 0x3, R7 ;  /* 0x00000003ff447819 */ /* 0x000fc40000011607 */
[----:B------:R-:W-:Y:S01]  /*2d70*/  LOP3.LUT R71, R6, 0x70, R71, 0x78, !PT ;  /* 0x0000007006477812 */ /* 0x000fe200078e7847 */
[C---:B------:R-:W-:Y:S01]  /*2d80*/  VIADD R6, R5.reuse, 0x470 ;  /* 0x0000047005067836 */ /* 0x040fe20000000000 */
[----:B------:R-:W-:Y:S01]  /*2d90*/  LOP3.LUT R69, R4, 0x70, R69, 0x78, !PT ;  /* 0x0000007004457812 */ /* 0x000fe200078e7845 */
[----:B------:R-:W-:Y:S01]  /*2da0*/  VIADD R4, R5, 0x450 ;  /* 0x0000045005047836 */ /* 0x000fe20000000000 */
[----:B------:R-:W-:Y:S01]  /*2db0*/  LOP3.LUT R68, R7, 0x70, R68, 0x78, !PT ;  /* 0x0000007007447812 */ /* 0x000fe200078e7844 */
[C---:B------:R-:W-:Y:S01]  /*2dc0*/  VIADD R7, R5.reuse, 0x460 ;  /* 0x0000046005077836 */ /* 0x040fe20000000000 */
[----:B------:R-:W-:Y:S01]  /*2dd0*/  SHF.R.U32.HI R70, RZ, 0x3, R9 ;  /* 0x00000003ff467819 */ /* 0x000fe20000011609 */
[----:B------:R-:W-:Y:S01]  /*2de0*/  VIADD R5, R5, 0x440 ;  /* 0x0000044005057836 */ /* 0x000fe20000000000 */
[----:B------:R-:W-:Y:S02]  /*2df0*/  SHF.R.U32.HI R67, RZ, 0x3, R6 ;  /* 0x00000003ff437819 */ /* 0x000fe40000011606 */
[----:B------:R-:W-:-:S02]  /*2e00*/  SHF.R.U32.HI R66, RZ, 0x3, R7 ;  /* 0x00000003ff427819 */ /* 0x000fc40000011607 */
[----:B------:R-:W-:Y:S02]  /*2e10*/  SHF.R.U32.HI R65, RZ, 0x3, R4 ;  /* 0x00000003ff417819 */ /* 0x000fe40000011604 */
[----:B------:R-:W-:Y:S02]  /*2e20*/  SHF.R.U32.HI R64, RZ, 0x3, R5 ;  /* 0x00000003ff407819 */ /* 0x000fe40000011605 */
[----:B------:R-:W-:Y:S02]  /*2e30*/  LOP3.LUT R70, R9, 0x70, R70, 0x78, !PT ;  /* 0x0000007009467812 */ /* 0x000fe400078e7846 */
[----:B------:R-:W-:Y:S02]  /*2e40*/  LOP3.LUT R67, R6, 0x70, R67, 0x78, !PT ;  /* 0x0000007006437812 */ /* 0x000fe400078e7843 */
[----:B------:R-:W-:Y:S02]  /*2e50*/  LOP3.LUT R66, R7, 0x70, R66, 0x78, !PT ;  /* 0x0000007007427812 */ /* 0x000fe400078e7842 */
[----:B------:R-:W-:-:S02]  /*2e60*/  LOP3.LUT R65, R4, 0x70, R65, 0x78, !PT ;  /* 0x0000007004417812 */ /* 0x000fc400078e7841 */
[----:B-1--4-:R-:W-:-:S07]  /*2e70*/  LOP3.LUT R64, R5, 0x70, R64, 0x78, !PT ;  /* 0x0000007005407812 */ /* 0x012fce00078e7840 */
.L_x_63:
[----:B-1-3--:R-:W1:Y:S01]  /*2e80*/  LDC.64 R8, c[0x0][0x750] ;  /* 0x0001d400ff087b82 */ /* 0x00ae620000000a00 */
[----:B------:R-:W-:-:S04]  /*2e90*/  IMAD.SHL.U32 R77, R52, 0x80, RZ ;  /* 0x00000080344d7824 */ /* 0x000fc800078e00ff */
[----:B------:R-:W-:-:S03]  /*2ea0*/  IMAD.IADD R7, R77, 0x1, R58 ;  /* 0x000000014d077824 */ /* 0x000fc600078e023a */
[----:B------:R-:W2:Y:S01]  /*2eb0*/  LDC.64 R4, c[0x0][0x758] ;  /* 0x0001d600ff047b82 */ /* 0x000ea20000000a00 */
[----:B------:R-:W-:Y:S01]  /*2ec0*/  LEA R52, R60, R3, 0x3 ;  /* 0x000000033c347211 */ /* 0x000fe200078e18ff */
[----:B-1----:R-:W-:-:S05]  /*2ed0*/  IMAD.WIDE R8, R54, 0x4, R8 ;  /* 0x0000000436087825 */ /* 0x002fca00078e0208 */
[----:B------:R1:W5:Y:S01]  /*2ee0*/  LDG.E R78, desc[UR22][R8.64] ;  /* 0x00000016084e7981 */ /* 0x000362000c1e1900 */
[----:B--2---:R-:W-:Y:S01]  /*2ef0*/  IMAD.WIDE R6, R7, 0x4, R4 ;  /* 0x0000000407067825 */ /* 0x004fe200078e0204 */
[----:B------:R-:W-:-:S04]  /*2f00*/  SHF.L.U32 R5, R59, 0x1f, RZ ;  /* 0x0000001f3b057819 */ /* 0x000fc800000006ff */
[----:B------:R1:W5:Y:S01]  /*2f10*/  LDG.E R55, desc[UR22][R6.64] ;  /* 0x0000001606377981 */ /* 0x000362000c1e1900 */
[----:B------:R-:W2:Y:S01]  /*2f20*/  SYNCS.PHASECHK.TRANS64.TRYWAIT P1, [R52+URZ+0x60], R5 ;  /* 0x00006005340075a7 */ /* 0x000ea200080211ff */
[----:B------:R-:W-:Y:S02]  /*2f30*/  PLOP3.LUT P0, PT, PT, PT, PT, 0x80, 0x8 ;  /* 0x000000000008781c */ /* 0x000fe40003f0f070 */
[----:B---3--:R-:W-:Y:S01]  /*2f40*/  ISETP.NE.AND P2, PT, R76, RZ, PT ;  /* 0x000000ff4c00720c */ /* 0x008fe20003f45270 */
[----:B-12---:R-:W-:-:S12]  /*2f50*/  @!P1 BRA `(.L_x_52) ;  /* 0x0000002400b89947 */ /* 0x006fd80003800000 */
.L_x_90:
[----:B------:R-:W-:Y:S02]  /*2f60*/  HFMA2 R80, -RZ, RZ, 0, 0 ;  /* 0x00000000ff507431 */ /* 0x000fe400000001ff */
[--C-:B------:R-:W-:Y:S01]  /*2f70*/  IMAD.MOV.U32 R57, RZ, RZ, R54.reuse ;  /* 0x000000ffff397224 */ /* 0x100fe200078e0036 */
[----:B------:R-:W-:Y:S01]  /*2f80*/  SHF.R.S32.HI R2, RZ, 0x1f, R54 ;  /* 0x0000001fff027819 */ /* 0x000fe20000011436 */
[----:B------:R-:W-:Y:S01]  /*2f90*/  IMAD R54, R60, 0x80, R63 ;  /* 0x000000803c367824 */ /* 0x000fe200078e023f */
[----:B------:R-:W-:-:S07]  /*2fa0*/  MOV R79, RZ ;  /* 0x000000ff004f7202 */ /* 0x000fce0000000f00 */
.L_x_58:
[----:B------:R-:W-:Y:S01]  /*2fb0*/  SHF.L.U32 R81, R80, 0x5, RZ ;  /* 0x0000000550517819 */ /* 0x000fe200000006ff */
[----:B------:R-:W-:Y:S05]  /*2fc0*/  WARPSYNC.ALL ;  /* 0x0000000000007948 */ /* 0x000fea0003800000 */
[----:B------:R-:W-:Y:S01]  /*2fd0*/  NOP ;  /* 0x0000000000007918 */ /* 0x000fe20000000000 */
[----:B-1----:R-:W-:Y:S01]  /*2fe0*/  IADD3 R4, PT, PT, R54, R81, RZ ;  /* 0x0000005136047210 */ /* 0x002fe20007ffe0ff */
[----:B------:R-:W-:Y:S01]  /*2ff0*/  BSSY.RECONVERGENT B0, `(.L_x_53) ;  /* 0x0000083000007945 */ /* 0x000fe20003800200 */
[----:B------:R-:W-:Y:S02]  /*3000*/  PLOP3.LUT P3, PT, P0, PT, PT, 0x80, 0x8 ;  /* 0x000000000008781c */ /* 0x000fe4000076f070 */
[----:B------:R-:W-:-:S13]  /*3010*/  R2UR UR4, R4 ;  /* 0x00000000040472ca */ /* 0x000fda00000e0000 */
[----:B------:R-:W2:Y:S01]  /*3020*/  LDTM.x32 R12, tmem[UR4+0x20] ;  /* 0x00002004000c79ee */ /* 0x000ea200082c0000 */
[----:B------:R-:W-:Y:S01]  /*3030*/  R2UR UR4, R4 ;  /* 0x00000000040472ca */ /* 0x000fe200000e0000 */
[C---:B--2--5:R-:W-:Y:S01]  /*3040*/  FMUL R82, R78.reuse, R12 ;  /* 0x0000000c4e527220 */ /* 0x064fe20000400000 */
[C---:B------:R-:W-:Y:S01]  /*3050*/  FMUL R83, R78.reuse, R13 ;  /* 0x0000000d4e537220 */ /* 0x040fe20000400000 */
        /* <DEDUP_REMOVED lines=23> */
[----:B-1----:R-:W1:Y:S01]  /*31d0*/  LDTM.x32 R4, tmem[UR4] ;  /* 0x00000004000479ee */ /* 0x002e6200082c0000 */
[C---:B------:R-:W-:Y:S01]  /*31e0*/  FMUL R107, R78.reuse, R37 ;  /* 0x000000254e6b7220 */ /* 0x040fe20000400000 */
[C---:B------:R-:W-:Y:S01]  /*31f0*/  FMUL R108, R78.reuse, R38 ;  /* 0x000000264e6c7220 */ /* 0x040fe20000400000 */
[C---:B------:R-:W-:Y:S01]  /*3200*/  FMUL R109, R78.reuse, R39 ;  /* 0x000000274e6d7220 */ /* 0x040fe20000400000 */
[----:B------:R-:W-:Y:S01]  /*3210*/  F2FP.BF16.F32.PACK_AB R39, R89, R88 ;  /* 0x000000585927723e */ /* 0x000fe200000010ff */
[C---:B------:R-:W-:Y:S01]  /*3220*/  FMUL R40, R78.reuse, R40 ;  /* 0x000000284e287220 */ /* 0x040fe20000400000 */
[----:B------:R-:W-:Y:S01]  /*3230*/  F2FP.BF16.F32.PACK_AB R38, R87, R86 ;  /* 0x000000565726723e */ /* 0x000fe200000010ff */
[C---:B------:R-:W-:Y:S01]  /*3240*/  FMUL R41, R78.reuse, R41 ;  /* 0x000000294e297220 */ /* 0x040fe20000400000 */
[----:B------:R-:W-:Y:S01]  /*3250*/  F2FP.BF16.F32.PACK_AB R37, R85, R84 ;  /* 0x000000545525723e */ /* 0x000fe200000010ff */
[C---:B------:R-:W-:Y:S01]  /*3260*/  FMUL R42, R78.reuse, R42 ;  /* 0x0000002a4e2a7220 */ /* 0x040fe20000400000 */
[----:B------:R-:W-:Y:S01]  /*3270*/  F2FP.BF16.F32.PACK_AB R36, R83, R82 ;  /* 0x000000525324723e */ /* 0x000fe200000010ff */
[----:B------:R-:W-:Y:S01]  /*3280*/  FMUL R43, R78, R43 ;  /* 0x0000002b4e2b7220 */ /* 0x000fe20000400000 */
[----:B------:R-:W-:-:S02]  /*3290*/  F2FP.BF16.F32.PACK_AB R47, R97, R96 ;  /* 0x00000060612f723e */ /* 0x000fc400000010ff */
[----:B------:R-:W-:Y:S01]  /*32a0*/  F2FP.BF16.F32.PACK_AB R46, R95, R94 ;  /* 0x0000005e5f2e723e */ /* 0x000fe200000010ff */
[----:B------:R2:W-:Y:S01]  /*32b0*/  STS.128 [R64], R36 ;  /* 0x0000002440007388 */ /* 0x0005e20000000c00 */
[----:B------:R-:W-:Y:S02]  /*32c0*/  F2FP.BF16.F32.PACK_AB R45, R93, R92 ;  /* 0x0000005c5d2d723e */ /* 0x000fe400000010ff */
[----:B------:R-:W-:Y:S02]  /*32d0*/  F2FP.BF16.F32.PACK_AB R44, R91, R90 ;  /* 0x0000005a5b2c723e */ /* 0x000fe400000010ff */
[----:B------:R-:W-:Y:S02]  /*32e0*/  F2FP.BF16.F32.PACK_AB R51, R105, R104 ;  /* 0x000000686933723e */ /* 0x000fe400000010ff */
[----:B------:R-:W-:Y:S01]  /*32f0*/  F2FP.BF16.F32.PACK_AB R50, R103, R102 ;  /* 0x000000666732723e */ /* 0x000fe200000010ff */
[----:B------:R3:W-:Y:S01]  /*3300*/  STS.128 [R65], R44 ;  /* 0x0000002c41007388 */ /* 0x0007e20000000c00 */
[----:B------:R-:W-:Y:S01]  /*3310*/  F2FP.BF16.F32.PACK_AB R49, R101, R100 ;  /* 0x000000646531723e */ /* 0x000fe200000010ff */
[C---:B-1----:R-:W-:Y:S01]  /*3320*/  FMUL R110, R78.reuse, R4 ;  /* 0x000000044e6e7220 */ /* 0x042fe20000400000 */
[----:B------:R-:W-:Y:S01]  /*3330*/  F2FP.BF16.F32.PACK_AB R48, R99, R98 ;  /* 0x000000626330723e */ /* 0x000fe200000010ff */
[C---:B------:R-:W-:Y:S01]  /*3340*/  FMUL R111, R78.reuse, R5 ;  /* 0x000000054e6f7220 */ /* 0x040fe20000400000 */
[C---:B------:R-:W-:Y:S01]  /*3350*/  FMUL R112, R78.reuse, R6 ;  /* 0x000000064e707220 */ /* 0x040fe20000400000 */
[C---:B------:R-:W-:Y:S01]  /*3360*/  FMUL R113, R78.reuse, R7 ;  /* 0x000000074e717220 */ /* 0x040fe20000400000 */
[C---:B------:R-:W-:Y:S01]  /*3370*/  FMUL R114, R78.reuse, R8 ;  /* 0x000000084e727220 */ /* 0x040fe20000400000 */
[C---:B------:R-:W-:Y:S01]  /*3380*/  FMUL R115, R78.reuse, R9 ;  /* 0x000000094e737220 */ /* 0x040fe20000400000 */
[C---:B------:R-:W-:Y:S01]  /*3390*/  FMUL R116, R78.reuse, R10 ;  /* 0x0000000a4e747220 */ /* 0x040fe20000400000 */
[C---:B------:R-:W-:Y:S01]  /*33a0*/  FMUL R117, R78.reuse, R11 ;  /* 0x0000000b4e757220 */ /* 0x040fe20000400000 */
[----:B------:R1:W-:Y:S01]  /*33b0*/  STS.128 [R66], R48 ;  /* 0x0000003042007388 */ /* 0x0003e20000000c00 */
        /* <DEDUP_REMOVED lines=11> */
[C---:B--2---:R-:W-:Y:S01]  /*3470*/  FMUL R36, R78.reuse, R12 ;  /* 0x0000000c4e247220 */ /* 0x044fe20000400000 */
[C---:B------:R-:W-:Y:S01]  /*3480*/  FMUL R37, R78.reuse, R13 ;  /* 0x0000000d4e257220 */ /* 0x040fe20000400000 */
[C---:B------:R-:W-:Y:S01]  /*3490*/  FMUL R38, R78.reuse, R14 ;  /* 0x0000000e4e267220 */ /* 0x040fe20000400000 */
[C---:B------:R-:W-:Y:S01]  /*34a0*/  FMUL R39, R78.reuse, R15 ;  /* 0x0000000f4e277220 */ /* 0x040fe20000400000 */
[----:B------:R-:W-:Y:S01]  /*34b0*/  FMUL R35, R78, R35 ;  /* 0x000000234e237220 */ /* 0x000fe20000400000 */
[----:B------:R-:W-:-:S02]  /*34c0*/  F2FP.BF16.F32.PACK_AB R7, R117, R116 ;  /* 0x000000747507723e */ /* 0x000fc400000010ff */
[----:B------:R-:W-:Y:S01]  /*34d0*/  F2FP.BF16.F32.PACK_AB R6, R115, R114 ;  /* 0x000000727306723e */ /* 0x000fe200000010ff */
[C---:B---3--:R-:W-:Y:S01]  /*34e0*/  FMUL R44, R78.reuse, R16 ;  /* 0x000000104e2c7220 */ /* 0x048fe20000400000 */
[C---:B------:R-:W-:Y:S01]  /*34f0*/  FMUL R45, R78.reuse, R17 ;  /* 0x000000114e2d7220 */ /* 0x040fe20000400000 */
[C---:B------:R-:W-:Y:S01]  /*3500*/  FMUL R46, R78.reuse, R18 ;  /* 0x000000124e2e7220 */ /* 0x040fe20000400000 */
[C---:B------:R-:W-:Y:S01]  /*3510*/  FMUL R47, R78.reuse, R19 ;  /* 0x000000134e2f7220 */ /* 0x040fe20000400000 */
[----:B------:R-:W-:Y:S02]  /*3520*/  F2FP.BF16.F32.PACK_AB R5, R113, R112 ;  /* 0x000000707105723e */ /* 0x000fe400000010ff */
[----:B------:R-:W-:Y:S02]  /*3530*/  F2FP.BF16.F32.PACK_AB R4, R111, R110 ;  /* 0x0000006e6f04723e */ /* 0x000fe400000010ff */
[----:B------:R-:W-:Y:S02]  /*3540*/  F2FP.BF16.F32.PACK_AB R11, R47, R46 ;  /* 0x0000002e2f0b723e */ /* 0x000fe400000010ff */
[----:B------:R-:W-:Y:S01]  /*3550*/  F2FP.BF16.F32.PACK_AB R10, R45, R44 ;  /* 0x0000002c2d0a723e */ /* 0x000fe200000010ff */
[C---:B-1----:R-:W-:Y:S01]  /*3560*/  FMUL R48, R78.reuse, R20 ;  /* 0x000000144e307220 */ /* 0x042fe20000400000 */
[C---:B------:R-:W-:Y:S01]  /*3570*/  FMUL R49, R78.reuse, R21 ;  /* 0x000000154e317220 */ /* 0x040fe20000400000 */
[C---:B------:R-:W-:Y:S01]  /*3580*/  FMUL R50, R78.reuse, R22 ;  /* 0x000000164e327220 */ /* 0x040fe20000400000 */
[----:B------:R-:W-:Y:S01]  /*3590*/  FMUL R51, R78, R23 ;  /* 0x000000174e337220 */ /* 0x000fe20000400000 */
[----:B------:R-:W-:-:S02]  /*35a0*/  F2FP.BF16.F32.PACK_AB R23, R43, R42 ;  /* 0x0000002a2b17723e */ /* 0x000fc400000010ff */
[----:B------:R-:W-:Y:S02]  /*35b0*/  F2FP.BF16.F32.PACK_AB R22, R41, R40 ;  /* 0x000000282916723e */ /* 0x000fe400000010ff */
[----:B------:R-:W-:Y:S02]  /*35c0*/  F2FP.BF16.F32.PACK_AB R21, R109, R108 ;  /* 0x0000006c6d15723e */ /* 0x000fe400000010ff */
[----:B------:R-:W-:Y:S02]  /*35d0*/  F2FP.BF16.F32.PACK_AB R20, R107, R106 ;  /* 0x0000006a6b14723e */ /* 0x000fe400000010ff */
[----:B------:R-:W-:Y:S02]  /*35e0*/  F2FP.BF16.F32.PACK_AB R9, R39, R38 ;  /* 0x000000262709723e */ /* 0x000fe400000010ff */
[----:B------:R-:W-:Y:S01]  /*35f0*/  F2FP.BF16.F32.PACK_AB R8, R37, R36 ;  /* 0x000000242508723e */ /* 0x000fe200000010ff */
[----:B------:R1:W-:Y:S01]  /*3600*/  STS.128 [R67], R20 ;  /* 0x0000001443007388 */ /* 0x0003e20000000c00 */
[----:B------:R-:W-:-:S02]  /*3610*/  F2FP.BF16.F32.PACK_AB R15, R27, R26 ;  /* 0x0000001a1b0f723e */ /* 0x000fc400000010ff */
[----:B------:R-:W-:Y:S01]  /*3620*/  F2FP.BF16.F32.PACK_AB R14, R25, R24 ;  /* 0x00000018190e723e */ /* 0x000fe200000010ff */
[----:B------:R1:W-:Y:S01]  /*3630*/  STS.128 [R68], R4 ;  /* 0x0000000444007388 */ /* 0x0003e20000000c00 */
[----:B------:R-:W-:Y:S02]  /*3640*/  F2FP.BF16.F32.PACK_AB R13, R51, R50 ;  /* 0x00000032330d723e */ /* 0x000fe400000010ff */
[----:B------:R-:W-:Y:S01]  /*3650*/  F2FP.BF16.F32.PACK_AB R12, R49, R48 ;  /* 0x00000030310c723e */ /* 0x000fe200000010ff */
[----:B------:R1:W-:Y:S01]  /*3660*/  STS.128 [R69], R8 ;  /* 0x0000000845007388 */ /* 0x0003e20000000c00 */
[----:B------:R-:W-:Y:S02]  /*3670*/  F2FP.BF16.F32.PACK_AB R19, R35, R34 ;  /* 0x000000222313723e */ /* 0x000fe400000010ff */
[----:B------:R-:W-:Y:S01]  /*3680*/  F2FP.BF16.F32.PACK_AB R18, R33, R32 ;  /* 0x000000202112723e */ /* 0x000fe200000010ff */
[----:B------:R1:W-:Y:S01]  /*3690*/  STS.128 [R70], R12 ;  /* 0x0000000c46007388 */ /* 0x0003e20000000c00 */
[----:B------:R-:W-:-:S02]  /*36a0*/  F2FP.BF16.F32.PACK_AB R17, R31, R30 ;  /* 0x0000001e1f11723e */ /* 0x000fc400000010ff */
[----:B------:R-:W-:-:S05]  /*36b0*/  F2FP.BF16.F32.PACK_AB R16, R29, R28 ;  /* 0x0000001c1d10723e */ /* 0x000fca00000010ff */
[----:B------:R1:W-:Y:S01]  /*36c0*/  STS.128 [R71], R16 ;  /* 0x0000001047007388 */ /* 0x0003e20000000c00 */
[----:B------:R2:W-:Y:S06]  /*36d0*/  MEMBAR.ALL.CTA ;  /* 0x0000000000007992 */ /* 0x0005ec0000008000 */
[----:B--2---:R-:W2:Y:S02]  /*36e0*/  FENCE.VIEW.ASYNC.S ;  /* 0x00000000000073c6 */ /* 0x004ea40000000000 */
[----:B--2---:R-:W-:Y:S06]  /*36f0*/  BAR.SYNC.DEFER_BLOCKING 0x2, 0x80 ;  /* 0x0082000000007b1d */ /* 0x004fec0000010000 */
[----:B------:R-:W-:Y:S05]  /*3700*/  @P2 BRA `(.L_x_54) ;  /* 0x0000000000442947 */ /* 0x000fea0003800000 */
[----:B------:R-:W-:Y:S01]  /*3710*/  UIADD3 UR12, UP0, UPT, UR10, 0x240, URZ ;  /* 0x000002400a0c7890 */ /* 0x000fe2000ff1e0ff */
[----:B------:R-:W-:Y:S01]  /*3720*/  PLOP3.LUT P0, PT, PT, PT, PT, 0x80, 0x8 ;  /* 0x000000000008781c */ /* 0x000fe20003f0f070 */
[----:B------:R-:W-:Y:S01]  /*3730*/  IMAD R81, R53, 0x80, R81 ;  /* 0x0000008035517824 */ /* 0x000fe200078e0251 */
[----:B-1----:R-:W-:Y:S01]  /*3740*/  IADD3 R4, PT, PT, R3, 0x400, RZ ;  /* 0x0000040003047810 */ /* 0x002fe20007ffe0ff */
[----:B------:R-:W-:-:S12]  /*3750*/  UIADD3.X UR13, UPT, UPT, URZ, UR11, URZ, UP0, !UPT ;  /* 0x0000000bff0d7290 */ /* 0x000fd800087fe4ff */
.L_x_55:
[----:B------:R-:W-:Y:S02]  /*3760*/  PLOP3.LUT P1, PT, P1, P0, PT, 0xf2, 0x2f ;  /* 0x00000000002f781c */ /* 0x000fe40000f21e72 */
[----:B------:R-:W-:-:S08]  /*3770*/  @P0 R2UR P1, UR6, R77 ;  /* 0x000000004d0602ca */ /* 0x000fd00000020000 */
[----:B------:R-:W-:Y:S02]  /*3780*/  PLOP3.LUT P1, PT, P1, P0, PT, 0xf2, 0x2f ;  /* 0x00000000002f781c */ /* 0x000fe40000f21e72 */
[----:B------:R-:W-:-:S08]  /*3790*/  @P0 R2UR.OR P1, UR5, R81 ;  /* 0x00000000510502ca */ /* 0x000fd00000120000 */
[----:B------:R-:W-:Y:S02]  /*37a0*/  PLOP3.LUT P1, PT, P1, P0, PT, 0xf2, 0x2f ;  /* 0x00000000002f781c */ /* 0x000fe40000f21e72 */
[----:B------:R-:W-:-:S08]  /*37b0*/  @P0 R2UR.OR P1, UR4, R4 ;  /* 0x00000000040402ca */ /* 0x000fd00000120000 */
[----:B------:R-:W-:Y:S02]  /*37c0*/  @P0 PLOP3.LUT P0, PT, P1, PT, PT, 0x80, 0x8 ;  /* 0x000000000008081c */ /* 0x000fe40000f0f070 */
[----:B------:R-:W-:-:S03]  /*37d0*/  PLOP3.LUT P1, PT, PT, PT, PT, 0x80, 0x8 ;  /* 0x000000000008781c */ /* 0x000fc60003f2f070 */
[----:B------:R1:W-:Y:S08]  /*37e0*/  UTMASTG.2D [UR4], [UR12], desc[URZ] ;  /* 0x0000ff040c0073b5 */ /* 0x0003f00008009000 */
[----:B-1----:R-:W-:Y:S05]  /*37f0*/  @P0 BRA.U.ANY `(.L_x_55) ;  /* 0xfffffffd00d80947 */ /* 0x002fea000393ffff */
[----:B------:R0:W-:Y:S01]  /*3800*/  UTMACMDFLUSH ;  /* 0x00000000000079b7 */ /* 0x0001e20000000000 */
[----:B------:R-:W-:-:S04]  /*3810*/  DEPBAR.LE SB0, 0x0 ;  /* 0x000080000000791a */ /* 0x000fc80000000000 */
.L_x_54:
[----:B------:R-:W-:Y:S05]  /*3820*/  BSYNC.RECONVERGENT B0 ;  /* 0x0000000000007941 */ /* 0x000fea0003800200 */
.L_x_53:
[----:B------:R-:W-:Y:S01]  /*3830*/  FMUL R128, R110, -1.4426950216293334961 ;  /* 0xbfb8aa3b6e807820 */ /* 0x000fe20000400000 */
[----:B------:R-:W-:Y:S01]  /*3840*/  FMUL R127, R111, -1.4426950216293334961 ;  /* 0xbfb8aa3b6f7f7820 */ /* 0x000fe20000400000 */
[----:B------:R-:W-:Y:S01]  /*3850*/  FMUL R126, R112, -1.4426950216293334961 ;  /* 0xbfb8aa3b707e7820 */ /* 0x000fe20000400000 */
[----:B------:R-:W-:Y:S01]  /*3860*/  FMUL R125, R113, -1.4426950216293334961 ;  /* 0xbfb8aa3b717d7820 */ /* 0x000fe20000400000 */
[----:B------:R-:W-:Y:S01]  /*3870*/  FMUL R124, R114, -1.4426950216293334961 ;  /* 0xbfb8aa3b727c7820 */ /* 0x000fe20000400000 */
[----:B------:R-:W-:Y:S01]  /*3880*/  FMUL R123, R115, -1.4426950216293334961 ;  /* 0xbfb8aa3b737b7820 */ /* 0x000fe20000400000 */
[----:B------:R-:W2:Y:S01]  /*3890*/  MUFU.EX2 R128, R128 ;  /* 0x0000008000807308 */ /* 0x000ea20000000800 */
[----:B------:R-:W-:Y:S01]  /*38a0*/  FMUL R122, R116, -1.4426950216293334961 ;  /* 0xbfb8aa3b747a7820 */ /* 0x000fe20000400000 */
[----:B------:R-:W-:Y:S01]  /*38b0*/  FMUL R121, R117, -1.4426950216293334961 ;  /* 0xbfb8aa3b75797820 */ /* 0x000fe20000400000 */
[----:B------:R-:W-:Y:S01]  /*38c0*/  FMUL R120, R36, -1.4426950216293334961 ;  /* 0xbfb8aa3b24787820 */ /* 0x000fe20000400000 */
[----:B------:R-:W-:Y:S01]  /*38d0*/  FMUL R119, R37, -1.4426950216293334961 ;  /* 0xbfb8aa3b25777820 */ /* 0x000fe20000400000 */
[----:B------:R-:W-:Y:S01]  /*38e0*/  FMUL R118, R38, -1.4426950216293334961 ;  /* 0xbfb8aa3b26767820 */ /* 0x000fe20000400000 */
[----:B-1----:R-:W-:Y:S01]  /*38f0*/  FMUL R8, R31, -1.4426950216293334961 ;  /* 0xbfb8aa3b1f087820 */ /* 0x002fe20000400000 */
[----:B------:R-:W-:Y:S01]  /*3900*/  FMUL R9, R30, -1.4426950216293334961 ;  /* 0xbfb8aa3b1e097820 */ /* 0x000fe20000400000 */
[----:B------:R-:W1:Y:S01]  /*3910*/  MUFU.EX2 R127, R127 ;  /* 0x0000007f007f7308 */ /* 0x000e620000000800 */
[----:B------:R-:W-:Y:S01]  /*3920*/  FMUL R81, R39, -1.4426950216293334961 ;  /* 0xbfb8aa3b27517820 */ /* 0x000fe20000400000 */
[----:B------:R-:W-:Y:S01]  /*3930*/  FMUL R7, R32, -1.4426950216293334961 ;  /* 0xbfb8aa3b20077820 */ /* 0x000fe20000400000 */
[----:B------:R-:W-:Y:S01]  /*3940*/  FMUL R20, R47, -1.4426950216293334961 ;  /* 0xbfb8aa3b2f147820 */ /* 0x000fe20000400000 */
[----:B------:R-:W-:Y:S01]  /*3950*/  FMUL R11, R28, -1.4426950216293334961 ;  /* 0xbfb8aa3b1c0b7820 */ /* 0x000fe20000400000 */
[----:B------:R-:W-:Y:S01]  /*3960*/  FMUL R10, R29, -1.4426950216293334961 ;  /* 0xbfb8aa3b1d0a7820 */ /* 0x000fe20000400000 */
[----:B------:R-:W-:Y:S01]  /*3970*/  FMUL R5, R34, -1.4426950216293334961 ;  /* 0xbfb8aa3b22057820 */ /* 0x000fe20000400000 */
[----:B------:R-:W-:Y:S01]  /*3980*/  FMUL R4, R35, -1.4426950216293334961 ;  /* 0xbfb8aa3b23047820 */ /* 0x000fe20000400000 */
[----:B------:R-:W3:Y:S01]  /*3990*/  MUFU.EX2 R126, R126 ;  /* 0x0000007e007e7308 */ /* 0x000ee20000000800 */
[----:B------:R-:W-:Y:S01]  /*39a0*/  FMUL R21, R46, -1.4426950216293334961 ;  /* 0xbfb8aa3b2e157820 */ /* 0x000fe20000400000 */
[----:B------:R-:W-:Y:S01]  /*39b0*/  FMUL R13, R26, -1.4426950216293334961 ;  /* 0xbfb8aa3b1a0d7820 */ /* 0x000fe20000400000 */
[----:B------:R-:W-:Y:S01]  /*39c0*/  FMUL R15, R24, -1.4426950216293334961 ;  /* 0xbfb8aa3b180f7820 */ /* 0x000fe20000400000 */
[----:B------:R-:W-:Y:S01]  /*39d0*/  FMUL R23, R44, -1.4426950216293334961 ;  /* 0xbfb8aa3b2c177820 */ /* 0x000fe20000400000 */
[----:B--2---:R-:W-:Y:S01]  /*39e0*/  FADD R129, R128, 1 ;  /* 0x3f80000080817421 */ /* 0x004fe20000000000 */
[----:B------:R-:W-:Y:S01]  /*39f0*/  FMUL R22, R45, -1.4426950216293334961 ;  /* 0xbfb8aa3b2d167820 */ /* 0x000fe20000400000 */
[----:B------:R-:W-:Y:S01]  /*3a00*/  FMUL R6, R33, -1.4426950216293334961 ;  /* 0xbfb8aa3b21067820 */ /* 0x000fe20000400000 */
[----:B------:R-:W2:Y:S01]  /*3a10*/  MUFU.EX2 R125, R125 ;  /* 0x0000007d007d7308 */ /* 0x000ea20000000800 */
[----:B-1----:R-:W-:Y:S01]  /*3a20*/  FADD R128, R127, 1 ;  /* 0x3f8000007f807421 */ /* 0x002fe20000000000 */
[----:B------:R-:W-:Y:S01]  /*3a30*/  FMUL R16, R51, -1.4426950216293334961 ;  /* 0xbfb8aa3b33107820 */ /* 0x000fe20000400000 */
[----:B------:R-:W-:Y:S01]  /*3a40*/  FMUL R17, R50, -1.4426950216293334961 ;  /* 0xbfb8aa3b32117820 */ /* 0x000fe20000400000 */
[----:B------:R-:W-:Y:S01]  /*3a50*/  FMUL R19, R48, -1.4426950216293334961 ;  /* 0xbfb8aa3b30137820 */ /* 0x000fe20000400000 */
[----:B------:R-:W-:Y:S01]  /*3a60*/  FMUL R14, R25, -1.4426950216293334961 ;  /* 0xbfb8aa3b190e7820 */ /* 0x000fe20000400000 */
[----:B------:R-:W-:Y:S01]  /*3a70*/  FMUL R12, R27, -1.4426950216293334961 ;  /* 0xbfb8aa3b1b0c7820 */ /* 0x000fe20000400000 */
[----:B------:R-:W-:Y:S01]  /*3a80*/  FMUL R18, R49, -1.4426950216293334961 ;  /* 0xbfb8aa3b31127820 */ /* 0x000fe20000400000 */
[----:B------:R-:W1:Y:S01]  /*3a90*/  MUFU.EX2 R124, R124 ;  /* 0x0000007c007c7308 */ /* 0x000e620000000800 */
[----:B---3--:R-:W-:Y:S01]  /*3aa0*/  FADD R127, R126, 1 ;  /* 0x3f8000007e7f7421 */ /* 0x008fe20000000000 */
[----:B------:R-:W-:Y:S01]  /*3ab0*/  BAR.SYNC.DEFER_BLOCKING 0x2, 0x80 ;  /* 0x0082000000007b1d */ /* 0x000fe20000010000 */
[----:B------:R-:W-:-:S05]  /*3ac0*/  ISETP.NE.AND P2, PT, R76, RZ, PT ;  /* 0x000000ff4c00720c */ /* 0x000fca0003f45270 */
[----:B------:R-:W3:Y:S01]  /*3ad0*/  MUFU.EX2 R123, R123 ;  /* 0x0000007b007b7308 */ /* 0x000ee20000000800 */
[----:B--2---:R-:W-:-:S07]  /*3ae0*/  FADD R126, R125, 1 ;  /* 0x3f8000007d7e7421 */ /* 0x004fce0000000000 */
[----:B------:R-:W2:Y:S01]  /*3af0*/  MUFU.EX2 R122, R122 ;  /* 0x0000007a007a7308 */ /* 0x000ea20000000800 */
[----:B-1----:R-:W-:-:S07]  /*3b00*/  FADD R125, R124, 1 ;  /* 0x3f8000007c7d7421 */ /* 0x002fce0000000000 */
[----:B------:R-:W1:Y:S01]  /*3b10*/  MUFU.EX2 R121, R121 ;  /* 0x0000007900797308 */ /* 0x000e620000000800 */
[----:B---3--:R-:W-:-:S07]  /*3b20*/  FADD R124, R123, 1 ;  /* 0x3f8000007b7c7421 */ /* 0x008fce0000000000 */
        /* <DEDUP_REMOVED lines=46> */
[----:B------:R-:W1:Y:S01]  /*3e10*/  MUFU.RCP R119, R119 ;  /* 0x0000007700777308 */ /* 0x000e620000001000 */
[----:B---3--:R-:W-:-:S07]  /*3e20*/  FADD R14, R14, 1 ;  /* 0x3f8000000e0e7421 */ /* 0x008fce0000000000 */
[----:B------:R-:W3:Y:S01]  /*3e30*/  MUFU.RCP R118, R81 ;  /* 0x0000005100767308 */ /* 0x000ee20000001000 */
[----:B--2---:R-:W-:-:S07]  /*3e40*/  FADD R12, R12, 1 ;  /* 0x3f8000000c0c7421 */ /* 0x004fce0000000000 */
[----:B------:R-:W2:Y:S01]  /*3e50*/  MUFU.RCP R8, R8 ;  /* 0x0000000800087308 */ /* 0x000ea20000001000 */
[----:B-1----:R-:W-:-:S04]  /*3e60*/  FMUL R119, R38, R119 ;  /* 0x0000007726777220 */ /* 0x002fc80000400000 */
[----:B------:R-:W-:-:S03]  /*3e70*/  FMUL R92, R92, R119 ;  /* 0x000000775c5c7220 */ /* 0x000fc60000400000 */
[----:B------:R-:W1:Y:S01]  /*3e80*/  MUFU.RCP R9, R9 ;  /* 0x0000000900097308 */ /* 0x000e620000001000 */
[----:B---3--:R-:W-:Y:S01]  /*3e90*/  FMUL R118, R39, R118 ;  /* 0x0000007627767220 */ /* 0x008fe20000400000 */
[----:B------:R-:W-:-:S03]  /*3ea0*/  FMUL R92, R55, R92 ;  /* 0x0000005c375c7220 */ /* 0x000fc60000400000 */
[----:B------:R-:W-:-:S03]  /*3eb0*/  FMUL R118, R93, R118 ;  /* 0x000000765d767220 */ /* 0x000fc60000400000 */
[----:B------:R-:W3:Y:S01]  /*3ec0*/  MUFU.EX2 R18, R18 ;  /* 0x0000001200127308 */ /* 0x000ee20000000800 */
[----:B--2---:R-:W-:-:S04]  /*3ed0*/  FMUL R8, R31, R8 ;  /* 0x000000081f087220 */ /* 0x004fc80000400000 */
[----:B------:R-:W-:-:S03]  /*3ee0*/  FMUL R8, R109, R8 ;  /* 0x000000086d087220 */ /* 0x000fc60000400000 */
[----:B------:R-:W2:Y:S01]  /*3ef0*/  MUFU.RCP R7, R7 ;  /* 0x0000000700077308 */ /* 0x000ea20000001000 */
[----:B-1----:R-:W-:Y:S01]  /*3f00*/  FMUL R9, R30, R9 ;  /* 0x000000091e097220 */ /* 0x002fe20000400000 */
[----:B------:R-:W-:-:S03]  /*3f10*/  FMUL R8, R55, R8 ;  /* 0x0000000837087220 */ /* 0x000fc60000400000 */
[----:B------:R-:W-:-:S03]  /*3f20*/  FMUL R108, R108, R9 ;  /* 0x000000096c6c7220 */ /* 0x000fc60000400000 */
[----:B------:R-:W1:Y:S01]  /*3f30*/  MUFU.RCP R121, R121 ;  /* 0x0000007900797308 */ /* 0x000e620000001000 */
[----:B---3--:R-:W-:Y:S01]  /*3f40*/  FADD R18, R18, 1 ;  /* 0x3f80000012127421 */ /* 0x008fe20000000000 */
[----:B------:R-:W-:-:S06]  /*3f50*/  FMUL R9, R55, R108 ;  /* 0x0000006c37097220 */ /* 0x000fcc0000400000 */
[----:B------:R-:W3:Y:S01]  /*3f60*/  MUFU.RCP R20, R20 ;  /* 0x0000001400147308 */ /* 0x000ee20000001000 */
[----:B--2---:R-:W-:-:S04]  /*3f70*/  FMUL R7, R32, R7 ;  /* 0x0000000720077220 */ /* 0x004fc80000400000 */
[----:B------:R-:W-:Y:S01]  /*3f80*/  FMUL R40, R40, R7 ;  /* 0x0000000728287220 */ /* 0x000fe20000400000 */
[C---:B------:R-:W-:Y:S02]  /*3f90*/  FMUL R7, R55.reuse, R118 ;  /* 0x0000007637077220 */ /* 0x040fe40000400000 */
[----:B------:R-:W2:Y:S01]  /*3fa0*/  MUFU.RCP R11, R11 ;  /* 0x0000000b000b7308 */ /* 0x000ea20000001000 */
[----:B-1----:R-:W-:Y:S01]  /*3fb0*/  FMUL R121, R36, R121 ;  /* 0x0000007924797220 */ /* 0x002fe20000400000 */
[----:B------:R-:W-:-:S03]  /*3fc0*/  FMUL R40, R55, R40 ;  /* 0x0000002837287220 */ /* 0x000fc60000400000 */
[----:B------:R-:W-:-:S03]  /*3fd0*/  FMUL R90, R90, R121 ;  /* 0x000000795a5a7220 */ /* 0x000fc60000400000 */
[----:B------:R-:W1:Y:S01]  /*3fe0*/  MUFU.RCP R10, R10 ;  /* 0x0000000a000a7308 */ /* 0x000e620000001000 */
[----:B---3--:R-:W-:Y:S01]  /*3ff0*/  FMUL R20, R47, R20 ;  /* 0x000000142f147220 */ /* 0x008fe20000400000 */
[----:B------:R-:W-:-:S03]  /*4000*/  FMUL R90, R55, R90 ;  /* 0x0000005a375a7220 */ /* 0x000fc60000400000 */
[----:B------:R-:W-:-:S03]  /*4010*/  FMUL R20, R97, R20 ;  /* 0x0000001461147220 */ /* 0x000fc60000400000 */
[----:B------:R-:W3:Y:S01]  /*4020*/  MUFU.RCP R5, R5 ;  /* 0x0000000500057308 */ /* 0x000ee20000001000 */
[----:B--2---:R-:W-:-:S04]  /*4030*/  FMUL R11, R28, R11 ;  /* 0x0000000b1c0b7220 */ /* 0x004fc80000400000 */
[----:B------:R-:W-:Y:S01]  /*4040*/  FMUL R106, R106, R11 ;  /* 0x0000000b6a6a7220 */ /* 0x000fe20000400000 */
[----:B------:R-:W-:Y:S02]  /*4050*/  FMUL R11, R55, R20 ;  /* 0x00000014370b7220 */ /* 0x000fe40000400000 */
[----:B------:R-:W2:Y:S01]  /*4060*/  MUFU.RCP R4, R4 ;  /* 0x0000000400047308 */ /* 0x000ea20000001000 */
[----:B-1----:R-:W-:-:S04]  /*4070*/  FMUL R10, R29, R10 ;  /* 0x0000000a1d0a7220 */ /* 0x002fc80000400000 */
[----:B------:R-:W-:-:S03]  /*4080*/  FMUL R10, R107, R10 ;  /* 0x0000000a6b0a7220 */ /* 0x000fc60000400000 */
[----:B------:R-:W1:Y:S01]  /*4090*/  MUFU.RCP R21, R21 ;  /* 0x0000001500157308 */ /* 0x000e620000001000 */
[----:B---3--:R-:W-:Y:S01]  /*40a0*/  FMUL R5, R34, R5 ;  /* 0x0000000522057220 */ /* 0x008fe20000400000 */
[----:B------:R-:W-:-:S03]  /*40b0*/  FMUL R10, R55, R10 ;  /* 0x0000000a370a7220 */ /* 0x000fc60000400000 */
[----:B------:R-:W-:Y:S01]  /*40c0*/  FMUL R42, R42, R5 ;  /* 0x000000052a2a7220 */ /* 0x000fe20000400000 */
[----:B------:R-:W-:Y:S02]  /*40d0*/  FMNMX.NAN R5, |R7|, |R8|, !PT ;  /* 0x4000000807057209 */ /* 0x000fe40007820200 */
[----:B------:R-:W3:Y:S01]  /*40e0*/  MUFU.RCP R13, R13 ;  /* 0x0000000d000d7308 */ /* 0x000ee20000001000 */
[----:B--2---:R-:W-:-:S07]  /*40f0*/  FMUL R4, R35, R4 ;  /* 0x0000000423047220 */ /* 0x004fce0000400000 */
        /* <DEDUP_REMOVED lines=9> */
[----:B--2---:R-:W-:-:S04]  /*4190*/  FMUL R120, R37, R120 ;  /* 0x0000007825787220 */ /* 0x004fc80000400000 */
[----:B------:R-:W-:-:S03]  /*41a0*/  FMUL R120, R91, R120 ;  /* 0x000000785b787220 */ /* 0x000fc60000400000 */
[----:B------:R-:W2:Y:S01]  /*41b0*/  MUFU.RCP R129, R129 ;  /* 0x0000008100817308 */ /* 0x000ea20000001000 */
[----:B-1----:R-:W-:Y:S01]  /*41c0*/  FMUL R15, R24, R15 ;  /* 0x0000000f180f7220 */ /* 0x002fe20000400000 */
[----:B------:R-:W-:Y:S01]  /*41d0*/  FMUL R24, R43, R4 ;  /* 0x000000042b187220 */ /* 0x000fe20000400000 */
[----:B------:R-:W-:Y:S01]  /*41e0*/  F2FP.SATFINITE.E4M3.F32.PACK_AB_MERGE_C R4, R7, R92, RZ ;  /* 0x0000005c0704723e */ /* 0x000fe200048070ff */
[C---:B------:R-:W-:Y:S01]  /*41f0*/  FMUL R21, R55.reuse, R120 ;  /* 0x0000007837157220 */ /* 0x040fe20000400000 */
[----:B------:R-:W-:Y:S01]  /*4200*/  F2FP.SATFINITE.E4M3.F32.PACK_AB_MERGE_C R7, R8, R9, RZ ;  /* 0x000000090807723e */ /* 0x000fe200048070ff */
[C---:B------:R-:W-:Y:S01]  /*4210*/  FMUL R9, R55.reuse, R106 ;  /* 0x0000006a37097220 */ /* 0x040fe20000400000 */
[----:B------:R-:W-:Y:S01]  /*4220*/  FMUL R20, R55, R24 ;  /* 0x0000001837147220 */ /* 0x000fe20000400000 */
[----:B------:R-:W1:Y:S01]  /*4230*/  MUFU.RCP R128, R128 ;  /* 0x0000008000807308 */ /* 0x000e620000001000 */
[----:B---3--:R-:W-:Y:S01]  /*4240*/  FMUL R23, R44, R23 ;  /* 0x000000172c177220 */ /* 0x008fe20000400000 */
[----:B------:R-:W-:Y:S01]  /*4250*/  FMUL R102, R102, R15 ;  /* 0x0000000f66667220 */ /* 0x000fe20000400000 */
[----:B------:R-:W-:-:S02]  /*4260*/  FMNMX.NAN R15, |R90|, |R9|, !PT ;  /* 0x400000095a0f7209 */ /* 0x000fc40007820200 */
[----:B------:R-:W-:Y:S01]  /*4270*/  FMUL R94, R94, R23 ;  /* 0x000000175e5e7220 */ /* 0x000fe20000400000 */
[----:B------:R-:W-:Y:S01]  /*4280*/  FMUL R23, R55, R42 ;  /* 0x0000002a37177220 */ /* 0x000fe20000400000 */
[----:B------:R-:W-:Y:S01]  /*4290*/  F2FP.SATFINITE.E4M3.F32.PACK_AB_MERGE_C R24, R10, R9, RZ ;  /* 0x000000090a18723e */ /* 0x000fe200048070ff */
[----:B------:R-:W3:Y:S01]  /*42a0*/  MUFU.RCP R127, R127 ;  /* 0x0000007f007f7308 */ /* 0x000ee20000001000 */
[----:B--2---:R-:W-:Y:S01]  /*42b0*/  FMUL R129, R110, R129 ;  /* 0x000000816e817220 */ /* 0x004fe20000400000 */
[----:B------:R-:W-:Y:S01]  /*42c0*/  FMNMX.NAN R9, |R11|, |R20|, !PT ;  /* 0x400000140b097209 */ /* 0x000fe20007820200 */
[C---:B------:R-:W-:Y:S01]  /*42d0*/  FMUL R94, R55.reuse, R94 ;  /* 0x0000005e375e7220 */ /* 0x040fe20000400000 */
[----:B------:R-:W-:Y:S01]  /*42e0*/  F2FP.SATFINITE.E4M3.F32.PACK_AB_MERGE_C R20, R20, R23, RZ ;  /* 0x000000171414723e */ /* 0x000fe200048070ff */
[----:B------:R-:W-:Y:S01]  /*42f0*/  FMUL R82, R82, R129 ;  /* 0x0000008152527220 */ /* 0x000fe20000400000 */
[----:B------:R-:W-:Y:S01]  /*4300*/  FMUL R102, R55, R102 ;  /* 0x0000006637667220 */ /* 0x000fe20000400000 */
[----:B------:R-:W-:Y:S01]  /*4310*/  F2FP.SATFINITE.E4M3.F32.PACK_AB_MERGE_C R11, R11, R96, RZ ;  /* 0x000000600b0b723e */ /* 0x000fe200048070ff */
[----:B------:R-:W2:Y:S01]  /*4320*/  MUFU.RCP R126, R126 ;  /* 0x0000007e007e7308 */ /* 0x000ea20000001000 */
[----:B-1----:R-:W-:Y:S01]  /*4330*/  FMUL R128, R111, R128 ;  /* 0x000000806f807220 */ /* 0x002fe20000400000 */
[----:B------:R-:W-:-:S03]  /*4340*/  FMUL R82, R55, R82 ;  /* 0x0000005237527220 */ /* 0x000fc60000400000 */
[----:B------:R-:W-:-:S03]  /*4350*/  FMUL R128, R83, R128 ;  /* 0x0000008053807220 */ /* 0x000fc60000400000 */
[----:B------:R-:W1:Y:S01]  /*4360*/  MUFU.RCP R22, R22 ;  /* 0x0000001600167308 */ /* 0x000e620000001000 */
[----:B---3--:R-:W-:Y:S01]  /*4370*/  FMUL R127, R112, R127 ;  /* 0x0000007f707f7220 */ /* 0x008fe20000400000 */
[----:B------:R-:W-:-:S03]  /*4380*/  FMUL R128, R55, R128 ;  /* 0x0000008037807220 */ /* 0x000fc60000400000 */
[----:B------:R-:W-:Y:S02]  /*4390*/  FMUL R84, R84, R127 ;  /* 0x0000007f54547220 */ /* 0x000fe40000400000 */
[----:B------:R-:W-:Y:S01]  /*43a0*/  F2FP.SATFINITE.E4M3.F32.PACK_AB_MERGE_C R8, R128, R82, RZ ;  /* 0x000000528008723e */ /* 0x000fe200048070ff */
[----:B------:R-:W3:Y:S01]  /*43b0*/  MUFU.RCP R6, R6 ;  /* 0x0000000600067308 */ /* 0x000ee20000001000 */
[----:B--2---:R-:W-:Y:S01]  /*43c0*/  FMUL R126, R113, R126 ;  /* 0x0000007e717e7220 */ /* 0x004fe20000400000 */
[----:B------:R-:W-:-:S03]  /*43d0*/  FMUL R84, R55, R84 ;  /* 0x0000005437547220 */ /* 0x000fc60000400000 */
[----:B------:R-:W-:-:S03]  /*43e0*/  FMUL R126, R85, R126 ;  /* 0x0000007e557e7220 */ /* 0x000fc60000400000 */
[----:B------:R-:W2:Y:S01]  /*43f0*/  MUFU.RCP R16, R16 ;  /* 0x0000001000107308 */ /* 0x000ea20000001000 */
[----:B-1----:R-:W-:-:S04]  /*4400*/  FMUL R22, R45, R22 ;  /* 0x000000162d167220 */ /* 0x002fc80000400000 */
[----:B------:R-:W-:-:S03]  /*4410*/  FMUL R22, R95, R22 ;  /* 0x000000165f167220 */ /* 0x000fc60000400000 */
[----:B------:R-:W1:Y:S01]  /*4420*/  MUFU.RCP R17, R17 ;  /* 0x0000001100117308 */ /* 0x000e620000001000 */
[----:B---3--:R-:W-:Y:S01]  /*4430*/  FMUL R6, R33, R6 ;  /* 0x0000000621067220 */ /* 0x008fe20000400000 */
[C---:B------:R-:W-:Y:S01]  /*4440*/  FMUL R22, R55.reuse, R22 ;  /* 0x0000001637167220 */ /* 0x040fe20000400000 */
[----:B------:R-:W-:Y:S02]  /*4450*/  FMUL R33, R55, R104 ;  /* 0x0000006837217220 */ /* 0x000fe40000400000 */
[----:B------:R-:W-:-:S03]  /*4460*/  FMUL R6, R41, R6 ;  /* 0x0000000629067220 */ /* 0x000fc60000400000 */
[----:B------:R-:W3:Y:S01]  /*4470*/  MUFU.RCP R19, R19 ;  /* 0x0000001300137308 */ /* 0x000ee20000001000 */
[----:B--2---:R-:W-:-:S04]  /*4480*/  FMUL R16, R51, R16 ;  /* 0x0000001033107220 */ /* 0x004fc80000400000 */
[----:B------:R-:W-:-:S03]  /*4490*/  FMUL R16, R101, R16 ;  /* 0x0000001065107220 */ /* 0x000fc60000400000 */
[----:B------:R-:W2:Y:S01]  /*44a0*/  MUFU.RCP R122, R122 ;  /* 0x0000007a007a7308 */ /* 0x000ea20000001000 */
[----:B-1----:R-:W-:-:S04]  /*44b0*/  FMUL R17, R50, R17 ;  /* 0x0000001132117220 */ /* 0x002fc80000400000 */
[----:B------:R-:W-:Y:S01]  /*44c0*/  FMUL R100, R100, R17 ;  /* 0x0000001164647220 */ /* 0x000fe20000400000 */
[----:B------:R-:W-:Y:S01]  /*44d0*/  FMNMX.NAN R17, |R96|, |R23|, !PT ;  /* 0x4000001760117209 */ /* 0x000fe20007820200 */
[----:B------:R-:W-:Y:S01]  /*44e0*/  FMUL R23, R55, R6 ;  /* 0x0000000637177220 */ /* 0x000fe20000400000 */
[----:B------:R-:W1:Y:S01]  /*44f0*/  MUFU.RCP R14, R14 ;  /* 0x0000000e000e7308 */ /* 0x000e620000001000 */
[----:B---3--:R-:W-:Y:S01]  /*4500*/  FMUL R19, R48, R19 ;  /* 0x0000001330137220 */ /* 0x008fe20000400000 */
[C---:B------:R-:W-:Y:S02]  /*4510*/  F2FP.SATFINITE.E4M3.F32.PACK_AB_MERGE_C R6, R22.reuse, R94, RZ ;  /* 0x0000005e1606723e */ /* 0x040fe400048070ff */
[----:B------:R-:W-:Y:S01]  /*4520*/  FMNMX.NAN R26, |R22|, |R23|, !PT ;  /* 0x40000017161a7209 */ /* 0x000fe20007820200 */
[----:B------:R-:W-:Y:S01]  /*4530*/  FMUL R98, R98, R19 ;  /* 0x0000001362627220 */ /* 0x000fe20000400000 */
[----:B------:R-:W-:Y:S01]  /*4540*/  FMNMX.NAN R19, |R21|, |R10|, !PT ;  /* 0x4000000a15137209 */ /* 0x000fe20007820200 */
[----:B------:R-:W-:Y:S01]  /*4550*/  FMUL R10, R55, R16 ;  /* 0x00000010370a7220 */ /* 0x000fe20000400000 */
[----:B------:R-:W3:Y:S01]  /*4560*/  MUFU.RCP R12, R12 ;  /* 0x0000000c000c7308 */ /* 0x000ee20000001000 */
[----:B--2---:R-:W-:Y:S01]  /*4570*/  FMUL R122, R117, R122 ;  /* 0x0000007a757a7220 */ /* 0x004fe20000400000 */
[----:B------:R-:W-:Y:S01]  /*4580*/  FMUL R98, R55, R98 ;  /* 0x0000006237627220 */ /* 0x000fe20000400000 */
[----:B------:R-:W-:-:S02]  /*4590*/  F2FP.SATFINITE.E4M3.F32.PACK_AB_MERGE_C R21, R21, R90, RZ ;  /* 0x0000005a1515723e */ /* 0x000fc400048070ff */
[----:B------:R-:W-:Y:S01]  /*45a0*/  FMUL R122, R89, R122 ;  /* 0x0000007a597a7220 */ /* 0x000fe20000400000 */
[----:B------:R-:W-:Y:S02]  /*45b0*/  F2FP.SATFINITE.E4M3.F32.PACK_AB_MERGE_C R23, R23, R40, RZ ;  /* 0x000000281717723e */ /* 0x000fe400048070ff */
[----:B------:R-:W2:Y:S01]  /*45c0*/  MUFU.RCP R124, R124 ;  /* 0x0000007c007c7308 */ /* 0x000ea20000001000 */
[----:B-1----:R-:W-:Y:S01]  /*45d0*/  FMUL R14, R25, R14 ;  /* 0x0000000e190e7220 */ /* 0x002fe20000400000 */
[----:B------:R-:W-:Y:S01]  /*45e0*/  FMUL R25, R55, R126 ;  /* 0x0000007e37197220 */ /* 0x000fe20000400000 */
[----:B------:R-:W-:Y:S02]  /*45f0*/  PRMT R11, R6, 0x5410, R11 ;  /* 0x00005410060b7816 */ /* 0x000fe4000000000b */
[----:B------:R-:W-:Y:S01]  /*4600*/  FMUL R14, R103, R14 ;  /* 0x0000000e670e7220 */ /* 0x000fe20000400000 */
[----:B------:R-:W-:Y:S02]  /*4610*/  PRMT R6, R24, 0x5410, R7 ;  /* 0x0000541018067816 */ /* 0x000fe40000000007 */
[----:B------:R-:W1:Y:S01]  /*4620*/  MUFU.RCP R123, R123 ;  /* 0x0000007b007b7308 */ /* 0x000e620000001000 */
[----:B---3--:R-:W-:Y:S01]  /*4630*/  FMUL R12, R27, R12 ;  /* 0x0000000c1b0c7220 */ /* 0x008fe20000400000 */
[----:B------:R-:W-:Y:S01]  /*4640*/  F2FP.SATFINITE.E4M3.F32.PACK_AB_MERGE_C R27, R25, R84, RZ ;  /* 0x00000054191b723e */ /* 0x000fe200048070ff */
[----:B------:R-:W-:Y:S01]  /*4650*/  FMUL R31, R55, R14 ;  /* 0x0000000e371f7220 */ /* 0x000fe20000400000 */
[----:B------:R-:W-:Y:S01]  /*4660*/  FMNMX3.NAN R22, |R25|, |R10|, R5, !PT ;  /* 0x4000000a19167276 */ /* 0x000fe20007820205 */
[----:B------:R-:W-:Y:S01]  /*4670*/  FMUL R12, R105, R12 ;  /* 0x0000000c690c7220 */ /* 0x000fe20000400000 */
[----:B------:R-:W-:Y:S01]  /*4680*/  FMUL R5, R55, R122 ;  /* 0x0000007a37057220 */ /* 0x000fe20000400000 */
[----:B------:R-:W-:Y:S01]  /*4690*/  PRMT R8, R8, 0x5410, R27 ;  /* 0x0000541008087816 */ /* 0x000fe2000000001b */
[----:B------:R-:W3:Y:S01]  /*46a0*/  MUFU.RCP R125, R125 ;  /* 0x0000007d007d7308 */ /* 0x000ee20000001000 */
[----:B--2---:R-:W-:Y:S01]  /*46b0*/  FMUL R124, R115, R124 ;  /* 0x0000007c737c7220 */ /* 0x004fe20000400000 */
[C---:B------:R-:W-:Y:S01]  /*46c0*/  FMUL R12, R55.reuse, R12 ;  /* 0x0000000c370c7220 */ /* 0x040fe20000400000 */
[----:B------:R-:W-:Y:S01]  /*46d0*/  FMUL R27, R55, R100 ;  /* 0x00000064371b7220 */ /* 0x000fe20000400000 */
[----:B------:R-:W-:Y:S01]  /*46e0*/  PRMT R7, R23, 0x5410, R20 ;  /* 0x0000541017077816 */ /* 0x000fe20000000014 */
[----:B------:R-:W-:Y:S01]  /*46f0*/  FMUL R124, R87, R124 ;  /* 0x0000007c577c7220 */ /* 0x000fe20000400000 */
[----:B------:R-:W-:-:S02]  /*4700*/  FMNMX.NAN R16, |R94|, |R40|, !PT ;  /* 0x400000285e107209 */ /* 0x000fc40007820200 */
[----:B------:R-:W2:Y:S01]  /*4710*/  MUFU.RCP R18, R18 ;  /* 0x0000001200127308 */ /* 0x000ea20000001000 */
[----:B-1----:R-:W-:Y:S01]  /*4720*/  FMUL R123, R116, R123 ;  /* 0x0000007b747b7220 */ /* 0x002fe20000400000 */
[----:B------:R-:W-:Y:S01]  /*4730*/  FMUL R124, R55, R124 ;  /* 0x0000007c377c7220 */ /* 0x000fe20000400000 */
[----:B------:R-:W-:Y:S02]  /*4740*/  FMNMX3.NAN R29, |R5|, |R12|, R9, !PT ;  /* 0x4000000c051d7276 */ /* 0x000fe40007820209 */
[----:B------:R-:W-:Y:S01]  /*4750*/  FMUL R88, R88, R123 ;  /* 0x0000007b58587220 */ /* 0x000fe20000400000 */
[----:B------:R-:W-:Y:S02]  /*4760*/  F2FP.SATFINITE.E4M3.F32.PACK_AB_MERGE_C R14, R10, R27, RZ ;  /* 0x0000001b0a0e723e */ /* 0x000fe400048070ff */
[----:B------:R-:W-:Y:S01]  /*4770*/  FMNMX3.NAN R26, |R124|, |R31|, R26, !PT ;  /* 0x4000001f7c1a7276 */ /* 0x000fe2000782021a */
[----:B---3--:R-:W-:Y:S01]  /*4780*/  FMUL R125, R114, R125 ;  /* 0x0000007d727d7220 */ /* 0x008fe20000400000 */
[----:B------:R-:W-:Y:S01]  /*4790*/  FMUL R88, R55, R88 ;  /* 0x0000005837587220 */ /* 0x000fe20000400000 */
[----:B------:R-:W-:-:S02]  /*47a0*/  PRMT R10, R21, 0x5410, R4 ;  /* 0x00005410150a7816 */ /* 0x000fc40000000004 */
[----:B------:R-:W-:Y:S01]  /*47b0*/  FMUL R86, R86, R125 ;  /* 0x0000007d56567220 */ /* 0x000fe20000400000 */
[----:B------:R-:W-:Y:S02]  /*47c0*/  FMNMX3.NAN R84, |R84|, |R27|, R13, !PT ;  /* 0x4000001b54547276 */ /* 0x000fe4000782020d */
[----:B------:R-:W-:Y:S01]  /*47d0*/  F2FP.SATFINITE.E4M3.F32.PACK_AB_MERGE_C R9, R5, R88, RZ ;  /* 0x000000580509723e */ /* 0x000fe200048070ff */
[----:B--2---:R-:W-:Y:S01]  /*47e0*/  FMUL R18, R49, R18 ;  /* 0x0000001231127220 */ /* 0x004fe20000400000 */
[----:B------:R-:W-:Y:S01]  /*47f0*/  FMUL R25, R55, R86 ;  /* 0x0000005637197220 */ /* 0x000fe20000400000 */
[----:B------:R-:W-:Y:S02]  /*4800*/  F2FP.SATFINITE.E4M3.F32.PACK_AB_MERGE_C R5, R12, R33, RZ ;  /* 0x000000210c05723e */ /* 0x000fe400048070ff */
[----:B------:R-:W-:Y:S01]  /*4810*/  FMUL R18, R99, R18 ;  /* 0x0000001263127220 */ /* 0x000fe20000400000 */
[----:B------:R-:W-:Y:S02]  /*4820*/  F2FP.SATFINITE.E4M3.F32.PACK_AB_MERGE_C R12, R31, R102, RZ ;  /* 0x000000661f0c723e */ /* 0x000fe400048070ff */
[----:B------:R-:W-:Y:S01]  /*4830*/  F2FP.SATFINITE.E4M3.F32.PACK_AB_MERGE_C R124, R124, R25, RZ ;  /* 0x000000197c7c723e */ /* 0x000fe200048070ff */
[----:B------:R-:W-:Y:S01]  /*4840*/  FMUL R35, R55, R18 ;  /* 0x0000001237237220 */ /* 0x000fe20000400000 */
[----:B------:R-:W-:-:S02]  /*4850*/  PRMT R5, R12, 0x5410, R5 ;  /* 0x000054100c057816 */ /* 0x000fc40000000005 */
[----:B------:R-:W-:Y:S02]  /*4860*/  PRMT R9, R124, 0x5410, R9 ;  /* 0x000054107c097816 */ /* 0x000fe40000000009 */
[----:B------:R-:W-:Y:S02]  /*4870*/  F2FP.SATFINITE.E4M3.F32.PACK_AB_MERGE_C R37, R35, R98, RZ ;  /* 0x000000622325723e */ /* 0x000fe400048070ff */
[----:B------:R-:W-:Y:S01]  /*4880*/  FMNMX3.NAN R17, |R88|, |R33|, R17, !PT ;  /* 0x4000002158117276 */ /* 0x000fe20007820211 */
[----:B------:R1:W-:Y:S01]  /*4890*/  STS.128 [R72], R8 ;  /* 0x0000000848007388 */ /* 0x0003e20000000c00 */
[----:B------:R-:W-:Y:S02]  /*48a0*/  PRMT R4, R37, 0x5410, R14 ;  /* 0x0000541025047816 */ /* 0x000fe4000000000e */
[----:B------:R-:W-:Y:S02]  /*48b0*/  FMNMX3.NAN R19, |R128|, |R35|, R19, !PT ;  /* 0x4000002380137276 */ /* 0x000fe40007820213 */
[----:B------:R-:W-:Y:S01]  /*48c0*/  FMNMX3.NAN R16, |R25|, |R102|, R16, !PT ;  /* 0x4000006619107276 */ /* 0x000fe20007820210 */
[----:B------:R1:W-:Y:S01]  /*48d0*/  STS.128 [R73], R4 ;  /* 0x0000000449007388 */ /* 0x0003e20000000c00 */
[----:B------:R-:W-:-:S02]  /*48e0*/  FMNMX3.NAN R15, |R82|, |R98|, R15, !PT ;  /* 0x40000062520f7276 */ /* 0x000fc4000782020f */
[----:B------:R-:W-:Y:S01]  /*48f0*/  FMNMX.NAN R22, R29, R22, !PT ;  /* 0x000000161d167209 */ /* 0x000fe20007820000 */
[----:B------:R2:W-:Y:S06]  /*4900*/  MEMBAR.ALL.CTA ;  /* 0x0000000000007992 */ /* 0x0005ec0000008000 */
[----:B--2---:R-:W2:Y:S01]  /*4910*/  FENCE.VIEW.ASYNC.S ;  /* 0x00000000000073c6 */ /* 0x004ea20000000000 */
[----:B------:R-:W-:Y:S02]  /*4920*/  FMNMX.NAN R17, R17, R84, !PT ;  /* 0x0000005411117209 */ /* 0x000fe40007820000 */
[----:B------:R-:W-:-:S02]  /*4930*/  FMNMX3.NAN R19, R19, R26, R22, !PT ;  /* 0x0000001a13137276 */ /* 0x000fc40007820016 */
[----:B------:R-:W-:-:S04]  /*4940*/  FMNMX3.NAN R16, R15, R16, R17, !PT ;  /* 0x000000100f107276 */ /* 0x000fc80007820011 */
[----:B------:R-:W-:-:S04]  /*4950*/  FMNMX3.NAN R16, R16, R19, RZ, !PT ;  /* 0x0000001310107276 */ /* 0x000fc800078200ff */
[----:B------:R-:W-:Y:S01]  /*4960*/  FMNMX R79, R16, R79, !PT ;  /* 0x0000004f104f7209 */ /* 0x000fe20007800000 */
[----:B--2---:R-:W-:Y:S06]  /*4970*/  BAR.SYNC.DEFER_BLOCKING 0x2, 0x80 ;  /* 0x0082000000007b1d */ /* 0x004fec0000010000 */
[----:B------:R-:W-:Y:S05]  /*4980*/  @P2 BRA `(.L_x_56) ;  /* 0x0000000000442947 */ /* 0x000fea0003800000 */
[----:B------:R-:W-:Y:S01]  /*4990*/  IMAD R80, R53, 0x4, R80 ;  /* 0x0000000435507824 */ /* 0x000fe200078e0250 */
[----:B------:R-:W-:Y:S01]  /*49a0*/  UIADD3 UR12, UP0, UPT, UR10, 0x2c0, URZ ;  /* 0x000002c00a0c7890 */ /* 0x000fe2000ff1e0ff */
[----:B------:R-:W-:Y:S02]  /*49b0*/  PLOP3.LUT P0, PT, PT, PT, PT, 0x80, 0x8 ;  /* 0x000000000008781c */ /* 0x000fe40003f0f070 */
[----:B-1----:R-:W-:Y:S01]  /*49c0*/  IADD3 R4, PT, PT, R3, 0x4400, RZ ;  /* 0x0000440003047810 */ /* 0x002fe20007ffe0ff */
[----:B------:R-:W-:Y:S01]  /*49d0*/  IMAD.SHL.U32 R80, R80, 0x10, RZ ;  /* 0x0000001050507824 */ /* 0x000fe200078e00ff */
[----:B------:R-:W-:-:S12]  /*49e0*/  UIADD3.X UR13, UPT, UPT, URZ, UR11, URZ, UP0, !UPT ;  /* 0x0000000bff0d7290 */ /* 0x000fd800087fe4ff */
.L_x_57:
        /* <DEDUP_REMOVED lines=10> */
[----:B------:R0:W-:Y:S02]  /*4a90*/  UTMACMDFLUSH ;  /* 0x00000000000079b7 */ /* 0x0001e40000000000 */
.L_x_56:
[----:B------:R-:W-:Y:S01]  /*4aa0*/  BAR.SYNC.DEFER_BLOCKING 0x2, 0x80 ;  /* 0x0082000000007b1d */ /* 0x000fe20000010000 */
[----:B------:R-:W-:Y:S01]  /*4ab0*/  HFMA2 R80, -RZ, RZ, 0, 1.1920928955078125e-07 ;  /* 0x00000002ff507431 */ /* 0x000fe200000001ff */
[----:B------:R-:W-:-:S04]  /*4ac0*/  PLOP3.LUT P0, PT, PT, PT, PT, 0x8, 0x80 ;  /* 0x000000000080781c */ /* 0x000fc80003f0e170 */
[----:B------:R-:W-:Y:S09]  /*4ad0*/  @P3 BRA `(.L_x_58) ;  /* 0xffffffe400343947 */ /* 0x000ff2000383ffff */
[----:B------:R-:W-:Y:S01]  /*4ae0*/  ELECT P0, URZ, PT ;  /* 0x0000000000ff782f */ /* 0x000fe20003800000 */
[C---:B-1----:R-:W-:Y:S01]  /*4af0*/  IMAD R5, R62.reuse, 0x8, R3 ;  /* 0x000000083e057824 */ /* 0x042fe200078e0203 */
[----:B------:R-:W-:Y:S01]  /*4b00*/  SHF.L.U32 R4, R61, 0x1f, RZ ;  /* 0x0000001f3d047819 */ /* 0x000fe200000006ff */
[----:B------:R-:W-:Y:S01]  /*4b10*/  BSSY B0, `(.L_x_59) ;  /* 0x0000006000007945 */ /* 0x000fe20003800000 */
[----:B------:R-:W-:-:S09]  /*4b20*/  LEA R55, R62, R3, 0x4 ;  /* 0x000000033e377211 */ /* 0x000fd200078e20ff */
[----:B------:R-:W-:-:S04]  /*4b30*/  @P0 IMAD.MOV.U32 R7, RZ, RZ, 0x1 ;  /* 0x00000001ff070424 */ /* 0x000fc800078e00ff */
[----:B------:R1:W-:Y:S01]  /*4b40*/  @P0 SYNCS.ARRIVE.TRANS64.ART0 RZ, [R52+URZ+0x70], R7 ;  /* 0x0000700734ff09a7 */ /* 0x0003e200085000ff */
[----:B------:R-:W2:Y:S02]  /*4b50*/  SYNCS.PHASECHK.TRANS64.TRYWAIT P0, [R5+URZ+0x80], R4 ;  /* 0x00008004050075a7 */ /* 0x000ea400080011ff */
[----:B-12---:R-:W-:Y:S05]  /*4b60*/  @!P0 BRA `(.L_x_60) ;  /* 0x0000000800cc8947 */ /* 0x006fea0003800000 */
.L_x_92:
[----:B------:R-:W-:Y:S05]  /*4b70*/  BSYNC B0 ;  /* 0x0000000000007941 */ /* 0x000fea0003800000 */
.L_x_59:
[----:B------:R-:W2:Y:S01]  /*4b80*/  LDS.128 R52, [R55+0x36c10] ;  /* 0x036c100037347984 */ /* 0x000ea20000000c00 */
[----:B------:R-:W-:Y:S01]  /*4b90*/  CREDUX.MAXABS.F32.NAN UR4, R79 ;  /* 0x000000004f0472cc */ /* 0x000fe20000006400 */
[----:B------:R-:W-:Y:S01]  /*4ba0*/  BSSY.RECONVERGENT B0, `(.L_x_61) ;  /* 0x0000014000007945 */ /* 0x000fe20003800200 */
[----:B------:R-:W-:Y:S01]  /*4bb0*/  ISETP.NE.AND P0, PT, R56, RZ, PT ;  /* 0x000000ff3800720c */ /* 0x000fe20003f05270 */
[----:B------:R3:W-:Y:S06]  /*4bc0*/  MEMBAR.ALL.CTA ;  /* 0x0000000000007992 */ /* 0x0007ec0000008000 */
[----:B---3--:R-:W3:Y:S01]  /*4bd0*/  FENCE.VIEW.ASYNC.S ;  /* 0x00000000000073c6 */ /* 0x008ee20000000000 */
[----:B------:R-:W-:-:S02]  /*4be0*/  VIADD R60, R60, 0x1 ;  /* 0x000000013c3c7836 */ /* 0x000fc40000000000 */
[----:B------:R-:W-:Y:S02]  /*4bf0*/  VIADD R62, R62, 0x1 ;  /* 0x000000013e3e7836 */ /* 0x000fe40000000000 */
[----:B-1----:R-:W-:Y:S01]  /*4c00*/  IMAD.U32 R7, RZ, RZ, UR4 ;  /* 0x00000004ff077e24 */ /* 0x002fe2000f8e00ff */
[----:B---3--:R1:W-:Y:S04]  /*4c10*/  SYNCS.ARRIVE.TRANS64.ART0 RZ, [R5+URZ+0x90], R0 ;  /* 0x0000900005ff79a7 */ /* 0x0083e800085000ff */
[----:B------:R1:W-:Y:S01]  /*4c20*/  @!P0 STS [R74+0x36c00], R7 ;  /* 0x036c00074a008388 */ /* 0x0003e20000000800 */
[----:B------:R-:W-:Y:S01]  /*4c30*/  BAR.SYNC.DEFER_BLOCKING 0x2, 0x80 ;  /* 0x0082000000007b1d */ /* 0x000fe20000010000 */
[----:B------:R-:W-:-:S13]  /*4c40*/  LOP3.LUT P0, RZ, R76, R56, RZ, 0xfc, !PT ;  /* 0x000000384cff7212 */ /* 0x000fda000780fcff */
[----:B------:R-:W-:Y:S05]  /*4c50*/  @P0 BRA `(.L_x_62) ;  /* 0x0000000000200947 */ /* 0x000fea0003800000 */
[----:B------:R-:W-:Y:S01]  /*4c60*/  IMAD.U32 R3, RZ, RZ, UR7 ;  /* 0x00000007ff037e24 */ /* 0x000fe2000f8e00ff */
[----:B------:R-:W3:Y:S04]  /*4c70*/  LDCU.64 UR4, c[0x0][0x740] ;  /* 0x0000e800ff0477ac */ /* 0x000ee80008000a00 */
[----:B-1----:R-:W1:Y:S01]  /*4c80*/  LDS.128 R4, [R3+0x36c00] ;  /* 0x036c000003047984 */ /* 0x002e620000000c00 */
[----:B---3--:R-:W-:-:S04]  /*4c90*/  LEA R8, P0, R57, UR4, 0x2 ;  /* 0x0000000439087c11 */ /* 0x008fc8000f8010ff */
[----:B------:R-:W-:Y:S02]  /*4ca0*/  LEA.HI.X R9, R57, UR5, R2, 0x2, P0 ;  /* 0x0000000539097c11 */ /* 0x000fe400080f1402 */
[----:B-1----:R-:W-:-:S04]  /*4cb0*/  FMNMX3 R4, R4, RZ, R5, !PT ;  /* 0x000000ff04047276 */ /* 0x002fc80007800005 */
[----:B------:R-:W-:-:S05]  /*4cc0*/  FMNMX3 R7, R4, R6, R7, !PT ;  /* 0x0000000604077276 */ /* 0x000fca0007800007 */
[----:B------:R3:W-:Y:S02]  /*4cd0*/  REDG.E.MAX.S32.STRONG.GPU desc[UR22][R8.64], R7 ;  /* 0x000000070800798e */ /* 0x0007e4000d12e316 */
.L_x_62:
[----:B------:R-:W-:Y:S05]  /*4ce0*/  BSYNC.RECONVERGENT B0 ;  /* 0x0000000000007941 */ /* 0x000fea0003800200 */
.L_x_61:
[----:B--2---:R-:W-:Y:S02]  /*4cf0*/  ISETP.NE.AND P0, PT, R55, 0x1, PT ;  /* 0x000000013700780c */ /* 0x004fe40003f05270 */
[----:B------:R-:W-:Y:S02]  /*4d00*/  ISETP.NE.AND P1, PT, R62, 0x2, PT ;  /* 0x000000023e00780c */ /* 0x000fe40003f25270 */
[----:B------:R-:W-:Y:S02]  /*4d10*/  ISETP.NE.AND P2, PT, R60, 0x2, PT ;  /* 0x000000023c00780c */ /* 0x000fe40003f45270 */
[----:B------:R-:W-:Y:S02]  /*4d20*/  SEL R4, RZ, 0x1, P1 ;  /* 0x00000001ff047807 */ /* 0x000fe40000800000 */
[----:B------:R-:W-:Y:S02]  /*4d30*/  SEL R2, RZ, 0x1, P2 ;  /* 0x00000001ff027807 */ /* 0x000fe40001000000 */
[----:B------:R-:W-:-:S02]  /*4d40*/  LOP3.LUT R61, R61, R4, RZ, 0x3c, !PT ;  /* 0x000000043d3d7212 */ /* 0x000fc400078e3cff */
[----:B------:R-:W-:Y:S02]  /*4d50*/  LOP3.LUT R59, R59, R2, RZ, 0x3c, !PT ;  /* 0x000000023b3b7212 */ /* 0x000fe400078e3cff */
[----:B------:R-:W-:Y:S02]  /*4d60*/  SEL R62, R62, RZ, P1 ;  /* 0x000000ff3e3e7207 */ /* 0x000fe40000800000 */
[----:B------:R-:W-:Y:S01]  /*4d70*/  SEL R60, R60, RZ, P2 ;  /* 0x000000ff3c3c7207 */ /* 0x000fe20001000000 */
[----:B------:R-:W-:Y:S06]  /*4d80*/  @!P0 BRA `(.L_x_63) ;  /* 0xffffffe0003c8947 */ /* 0x000fec000383ffff */
.L_x_51:
[----:B------:R-:W-:-:S13]  /*4d90*/  ISETP.NE.AND P0, PT, R76, RZ, PT ;  /* 0x000000ff4c00720c */ /* 0x000fda0003f05270 */
[----:B------:R-:W-:Y:S05]  /*4da0*/  @P0 BRA `(.L_x_64) ;  /* 0x00000000001c0947 */ /* 0x000fea0003800000 */
[----:B------:R-:W2:Y:S01]  /*4db0*/  S2UR UR4, SR_CgaCtaId ;  /* 0x00000000000479c3 */ /* 0x000ea20000008800 */
[----:B------:R-:W-:Y:S02]  /*4dc0*/  ELECT P1, URZ, PT ;  /* 0x0000000000ff782f */ /* 0x000fe40003820000 */
[----:B------:R-:W-:Y:S01]  /*4dd0*/  MOV R2, 0x1 ;  /* 0x0000000100027802 */ /* 0x000fe20000000f00 */
[----:B------:R-:W-:-:S04]  /*4de0*/  UMOV UR5, 0x40 ;  /* 0x0000004000057882 */ /* 0x000fc80000000000 */
[----:B------:R-:W-:Y:S01]  /*4df0*/  UVIRTCOUNT.DEALLOC.SMPOOL 0x80 ;  /* 0x000000800000784c */ /* 0x000fe20000000000 */
[----:B--2---:R-:W-:-:S09]  /*4e00*/  ULEA UR4, UR4, UR5, 0x18 ;  /* 0x0000000504047291 */ /* 0x004fd2000f8ec0ff */
[----:B------:R2:W-:Y:S03]  /*4e10*/  @P1 STS.U8 [UR4], R2 ;  /* 0x00000002ff001988 */ /* 0x0005e60008000004 */
.L_x_64:
[----:B------:R-:W-:Y:S06]  /*4e20*/  BAR.SYNC.DEFER_BLOCKING 0x2, 0x80 ;  /* 0x0082000000007b1d */ /* 0x000fec0000010000 */
[----:B------:R-:W-:Y:S05]  /*4e30*/  @P0 BRA `(.L_x_65) ;  /* 0x00000000009c0947 */ /* 0x000fea0003800000 */
[----:B------:R-:W4:Y:S01]  /*4e40*/  S2UR UR5, SR_CgaCtaId ;  /* 0x00000000000579c3 */ /* 0x000f220000008800 */
[----:B------:R-:W-:Y:S01]  /*4e50*/  NOP ;  /* 0x0000000000007918 */ /* 0x000fe20000000000 */
[----:B------:R-:W-:Y:S01]  /*4e60*/  UMOV UR4, 0x50 ;  /* 0x0000005000047882 */ /* 0x000fe20000000000 */
[----:B------:R-:W-:Y:S01]  /*4e70*/  LOP3.LUT R4, R75, 0xffff, RZ, 0xc0, !PT ;  /* 0x0000ffff4b047812 */ /* 0x000fe200078ec0ff */
[----:B-1----:R-:W-:-:S03]  /*4e80*/  IMAD.MOV.U32 R3, RZ, RZ, 0xffff ;  /* 0x0000ffffff037424 */ /* 0x002fc600078e00ff */
[----:B------:R-:W-:-:S04]  /*4e90*/  SHF.R.U32.HI R4, RZ, 0x5, R4 ;  /* 0x00000005ff047819 */ /* 0x000fc80000011604 */
[----:B------:R-:W-:Y:S01]  /*4ea0*/  SHF.L.U32 R3, R3, R4, RZ ;  /* 0x0000000403037219 */ /* 0x000fe200000006ff */
[----:B------:R-:W-:-:S05]  /*4eb0*/  VIADD R5, R4, 0x10 ;  /* 0x0000001004057836 */ /* 0x000fca0000000000 */
[----:B------:R-:W-:Y:S01]  /*4ec0*/  SHF.L.U32 R0, R0, R5, RZ ;  /* 0x0000000500007219 */ /* 0x000fe200000006ff */
[----:B----4-:R-:W-:-:S03]  /*4ed0*/  ULEA UR5, UR5, UR4, 0x18 ;  /* 0x0000000405057291 */ /* 0x010fc6000f8ec0ff */
[----:B------:R-:W-:-:S04]  /*4ee0*/  LOP3.LUT R5, R0, R3, RZ, 0xfc, !PT ;  /* 0x0000000300057212 */ /* 0x000fc800078efcff */
[C---:B------:R-:W-:Y:S02]  /*4ef0*/  LOP3.LUT R3, R5.reuse, 0xffff, RZ, 0xc0, !PT ;  /* 0x0000ffff05037812 */ /* 0x040fe400078ec0ff */
[----:B--2---:R-:W1:Y:S02]  /*4f00*/  LDS R2, [UR5] ;  /* 0x00000005ff027984 */ /* 0x004e640008000800 */
[----:B-1----:R-:W-:-:S04]  /*4f10*/  LOP3.LUT R0, R5, 0xffff, R2, 0x80, !PT ;  /* 0x0000ffff05007812 */ /* 0x002fc800078e8002 */
[----:B------:R-:W-:-:S13]  /*4f20*/  ISETP.NE.AND P0, PT, R0, R3, PT ;  /* 0x000000030000720c */ /* 0x000fda0003f05270 */
[----:B------:R-:W-:Y:S05]  /*4f30*/  @P0 BRA `(.L_x_66) ;  /* 0x0000000000500947 */ /* 0x000fea0003800000 */
[----:B------:R-:W-:Y:S02]  /*4f40*/  SHF.R.U32.HI R0, RZ, 0x10, R2 ;  /* 0x00000010ff007819 */ /* 0x000fe40000011602 */
[----:B------:R-:W-:-:S04]  /*4f50*/  SHF.R.U32.HI R3, RZ, 0x10, R5 ;  /* 0x00000010ff037819 */ /* 0x000fc80000011605 */
[----:B------:R-:W-:-:S04]  /*4f60*/  LOP3.LUT R0, R0, R3, RZ, 0xc0, !PT ;  /* 0x0000000300007212 */ /* 0x000fc800078ec0ff */
[----:B------:R-:W-:-:S13]  /*4f70*/  ISETP.NE.AND P0, PT, R0, R3, PT ;  /* 0x000000030000720c */ /* 0x000fda0003f05270 */
[----:B------:R-:W-:Y:S05]  /*4f80*/  @P0 BRA `(.L_x_67) ;  /* 0x0000000000300947 */ /* 0x000fea0003800000 */
[----:B------:R-:W-:Y:S01]  /*4f90*/  R2UR UR8, R5 ;  /* 0x00000000050872ca */ /* 0x000fe200000e0000 */
[----:B------:R-:W1:Y:S01]  /*4fa0*/  S2R R2, SR_LANEID ;  /* 0x0000000000027919 */ /* 0x000e620000000000 */
[----:B------:R-:W-:Y:S02]  /*4fb0*/  VOTEU.ANY UR6, UPT, PT ;  /* 0x0000000000067886 */ /* 0x000fe400038e0100 */
[----:B------:R-:W-:-:S09]  /*4fc0*/  UFLO.U32 UR6, UR6 ;  /* 0x00000006000672bd */ /* 0x000fd200080e0000 */
[----:B------:R-:W-:-:S06]  /*4fd0*/  ULOP3.LUT UR8, URZ, UR8, URZ, 0x33, !UPT ;  /* 0x00000008ff087292 */ /* 0x000fcc000f8e33ff */
[----:B------:R-:W-:-:S04]  /*4fe0*/  IMAD.U32 R0, RZ, RZ, UR8 ;  /* 0x00000008ff007e24 */ /* 0x000fc8000f8e00ff */
[----:B------:R-:W2:Y:S02]  /*4ff0*/  REDUX UR4, R0 ;  /* 0x00000000000473c4 */ /* 0x000ea40000000000 */
[----:B------:R4:W-:Y:S01]  /*5000*/  UTCATOMSWS.AND URZ, UR8 ;  /* 0x0000000800ff79e3 */ /* 0x0009e20008000000 */
[----:B-1----:R-:W-:Y:S01]  /*5010*/  ISETP.EQ.U32.AND P0, PT, R2, UR6, PT ;  /* 0x0000000602007c0c */ /* 0x002fe2000bf02070 */
[----:B--2---:R-:W-:-:S12]  /*5020*/  IMAD.U32 R2, RZ, RZ, UR4 ;  /* 0x00000004ff027e24 */ /* 0x004fd8000f8e00ff */
[----:B------:R4:W-:Y:S01]  /*5030*/  @P0 ATOMS.AND RZ, [UR5], R2 ;  /* 0x00000002ffff098c */ /* 0x0009e2000a800005 */
[----:B------:R-:W-:Y:S05]  /*5040*/  BRA `(.L_x_68) ;  /* 0x0000000000147947 */ /* 0x000fea0003800000 */
.L_x_67:
[----:B------:R-:W-:Y:S02]  /*5050*/  MOV R2, 0x5070 ;  /* 0x0000507000027802 */ /* 0x000fe40000000f00 */
[----:B---3--:R-:W-:Y:S05]  /*5060*/  CALL.REL.NOINC `($__internal_0_$__cuda_sm10x_tcgen05_guardrail_trap_col_being_dealloced_not_returned_by_alloc) ;  /* 0x0000000400a87944 */ /* 0x008fea0003c00000 */
[----:B------:R-:W-:Y:S05]  /*5070*/  BRA `(.L_x_68) ;  /* 0x0000000000087947 */ /* 0x000fea0003800000 */
.L_x_66:
[----:B------:R-:W-:Y:S02]  /*5080*/  MOV R2, 0x50a0 ;  /* 0x000050a000027802 */ /* 0x000fe40000000f00 */
[----:B---3--:R-:W-:Y:S05]  /*5090*/  CALL.REL.NOINC `($__internal_2_$__cuda_sm10x_tcgen05_guardrail_trap_unallocated_columns_being_dealloced) ;  /* 0x0000000400b47944 */ /* 0x008fea0003c00000 */
.L_x_68:
[----:B------:R-:W-:Y:S01]  /*50a0*/  NOP ;  /* 0x0000000000007918 */ /* 0x000fe20000000000 */
.L_x_65:
[----:B------:R-:W-:-:S04]  /*50b0*/  DEPBAR.LE SB0, 0x0 ;  /* 0x000080000000791a */ /* 0x000fc80000000000 */
[----:B------:R-:W-:-:S04]  /*50c0*/  DEPBAR.LE SB0, 0x0 ;  /* 0x000080000000791a */ /* 0x000fc80000000000 */
[----:B----4-:R-:W-:Y:S05]  /*50d0*/  EXIT ;  /* 0x000000000000794d */ /* 0x010fea0003800000 */
.L_x_21:
[----:B------:R-:W-:-:S07]  /*50e0*/  MOV R20, R21 ;  /* 0x0000001500147202 */ /* 0x000fce0000000f00 */
.L_x_69:
[----:B----4-:R4:W3:Y:S02]  /*50f0*/  SYNCS.PHASECHK.TRANS64.TRYWAIT P0, [R14+URZ+0x90], R21 ;  /* 0x000090150e0075a7 */ /* 0x0108e400080011ff */
[----:B---3--:R-:W-:Y:S05]  /*5100*/  @!P0 NANOSLEEP.SYNCS 0x989680 ;  /* 0x009896800000895d */ /* 0x008fea0003900000 */
[----:B------:R-:W3:Y:S02]  /*5110*/  @!P0 SYNCS.PHASECHK.TRANS64 P0, [R14+URZ+0x90], R21 ;  /* 0x000090150e0085a7 */ /* 0x000ee400080010ff */
[----:B---3--:R-:W-:Y:S05]  /*5120*/  @!P0 BRA `(.L_x_69) ;  /* 0xfffffffc00f08947 */ /* 0x008fea000383ffff */
[----:B------:R-:W-:Y:S05]  /*5130*/  BRA `(.L_x_70) ;  /* 0xffffffbc00787947 */ /* 0x000fea000383ffff */
.L_x_23:
[----:B------:R-:W-:-:S07]  /*5140*/  MOV R7, R6 ;  /* 0x0000000600077202 */ /* 0x000fce0000000f00 */
.L_x_71:
[----:B--2---:R2:W3:Y:S02]  /*5150*/  SYNCS.PHASECHK.TRANS64.TRYWAIT P0, [R2+URZ+0x90], R7 ;  /* 0x00009007020075a7 */ /* 0x0044e400080011ff */
[----:B---3--:R-:W-:Y:S05]  /*5160*/  @!P0 NANOSLEEP.SYNCS 0x989680 ;  /* 0x009896800000895d */ /* 0x008fea0003900000 */
[----:B------:R-:W3:Y:S02]  /*5170*/  @!P0 SYNCS.PHASECHK.TRANS64 P0, [R2+URZ+0x90], R7 ;  /* 0x00009007020085a7 */ /* 0x000ee400080010ff */
[----:B---3--:R-:W-:Y:S05]  /*5180*/  @!P0 BRA `(.L_x_71) ;  /* 0xfffffffc00f08947 */ /* 0x008fea000383ffff */
[----:B------:R-:W-:Y:S05]  /*5190*/  BRA `(.L_x_72) ;  /* 0xffffffc000247947 */ /* 0x000fea000383ffff */
.L_x_24:
[----:B------:R-:W-:-:S07]  /*51a0*/  MOV R9, R8 ;  /* 0x0000000800097202 */ /* 0x000fce0000000f00 */
.L_x_73:
[----:B--2---:R2:W3:Y:S02]  /*51b0*/  SYNCS.PHASECHK.TRANS64.TRYWAIT P0, [R3+URZ+0x90], R9 ;  /* 0x00009009030075a7 */ /* 0x0044e400080011ff */
[----:B---3--:R-:W-:Y:S05]  /*51c0*/  @!P0 NANOSLEEP.SYNCS 0x989680 ;  /* 0x009896800000895d */ /* 0x008fea0003900000 */
[----:B------:R-:W3:Y:S02]  /*51d0*/  @!P0 SYNCS.PHASECHK.TRANS64 P0, [R3+URZ+0x90], R9 ;  /* 0x00009009030085a7 */ /* 0x000ee400080010ff */
[----:B---3--:R-:W-:Y:S05]  /*51e0*/  @!P0 BRA `(.L_x_73) ;  /* 0xfffffffc00f08947 */ /* 0x008fea000383ffff */
[----:B------:R-:W-:Y:S05]  /*51f0*/  BRA `(.L_x_16) ;  /* 0xffffffc000587947 */ /* 0x000fea000383ffff */
.L_x_26:
[----:B------:R-:W-:-:S07]  /*5200*/  MOV R0, UR32 ;  /* 0x0000002000007c02 */ /* 0x000fce0008000f00 */
.L_x_74:
[----:B---3--:R3:W4:Y:S02]  /*5210*/  SYNCS.PHASECHK.TRANS64.TRYWAIT P0, [R0+URZ+0x80], RZ ;  /* 0x000080ff000075a7 */ /* 0x00872400080011ff */
[----:B----4-:R-:W-:Y:S05]  /*5220*/  @!P0 NANOSLEEP.SYNCS 0x989680 ;  /* 0x009896800000895d */ /* 0x010fea0003900000 */
[----:B------:R-:W4:Y:S02]  /*5230*/  @!P0 SYNCS.PHASECHK.TRANS64 P0, [R0+URZ+0x80], RZ ;  /* 0x000080ff000085a7 */ /* 0x000f2400080010ff */
[----:B----4-:R-:W-:Y:S05]  /*5240*/  @!P0 BRA `(.L_x_74) ;  /* 0xfffffffc00f08947 */ /* 0x010fea000383ffff */
[----:B------:R-:W-:Y:S05]  /*5250*/  BRA `(.L_x_75) ;  /* 0xffffffc000587947 */ /* 0x000fea000383ffff */
.L_x_29:
[----:B------:R-:W-:Y:S02]  /*5260*/  MOV R6, UR17 ;  /* 0x0000001100067c02 */ /* 0x000fe40008000f00 */
[----:B------:R-:W-:Y:S02]  /*5270*/  MOV R7, UR17 ;  /* 0x0000001100077c02 */ /* 0x000fe40008000f00 */
[----:B------:R-:W-:-:S07]  /*5280*/  MOV R3, UR5 ;  /* 0x0000000500037c02 */ /* 0x000fce0008000f00 */
.L_x_76:
[----:B--2---:R2:W3:Y:S02]  /*5290*/  SYNCS.PHASECHK.TRANS64.TRYWAIT P0, [R3+URZ+0x30], R7 ;  /* 0x00003007030075a7 */ /* 0x0044e400080011ff */
[----:B---3--:R-:W-:Y:S05]  /*52a0*/  @!P0 NANOSLEEP.SYNCS 0x989680 ;  /* 0x009896800000895d */ /* 0x008fea0003900000 */
[----:B------:R-:W3:Y:S02]  /*52b0*/  @!P0 SYNCS.PHASECHK.TRANS64 P0, [R3+URZ+0x30], R7 ;  /* 0x00003007030085a7 */ /* 0x000ee400080010ff */
[----:B---3--:R-:W-:Y:S05]  /*52c0*/  @!P0 BRA `(.L_x_76) ;  /* 0xfffffffc00f08947 */ /* 0x008fea000383ffff */
[----:B------:R-:W-:Y:S05]  /*52d0*/  BRA `(.L_x_28) ;  /* 0xffffffc4001c7947 */ /* 0x000fea000383ffff */
.L_x_31:
[----:B------:R-:W-:-:S07]  /*52e0*/  MOV R5, R4 ;  /* 0x0000000400057202 */ /* 0x000fce0000000f00 */
.L_x_77:
[----:B--2---:R2:W4:Y:S02]  /*52f0*/  SYNCS.PHASECHK.TRANS64.TRYWAIT P0, [R3+URZ+0x80], R5 ;  /* 0x00008005030075a7 */ /* 0x00452400080011ff */
[----:B----4-:R-:W-:Y:S05]  /*5300*/  @!P0 NANOSLEEP.SYNCS 0x989680 ;  /* 0x009896800000895d */ /* 0x010fea0003900000 */
[----:B------:R-:W4:Y:S02]  /*5310*/  @!P0 SYNCS.PHASECHK.TRANS64 P0, [R3+URZ+0x80], R5 ;  /* 0x00008005030085a7 */ /* 0x000f2400080010ff */
[----:B----4-:R-:W-:Y:S05]  /*5320*/  @!P0 BRA `(.L_x_77) ;  /* 0xfffffffc00f08947 */ /* 0x010fea000383ffff */
[----:B------:R-:W-:Y:S05]  /*5330*/  BRA `(.L_x_78) ;  /* 0xffffffc400707947 */ /* 0x000fea000383ffff */
.L_x_33:
[----:B------:R-:W-:Y:S02]  /*5340*/  MOV R2, UR4 ;  /* 0x0000000400027c02 */ /* 0x000fe40008000f00 */
[----:B--2---:R-:W-:Y:S02]  /*5350*/  MOV R3, UR4 ;  /* 0x0000000400037c02 */ /* 0x004fe40008000f00 */
[----:B------:R-:W-:-:S07]  /*5360*/  MOV R0, UR5 ;  /* 0x0000000500007c02 */ /* 0x000fce0008000f00 */
.L_x_79:
[----:B--2---:R2:W4:Y:S02]  /*5370*/  SYNCS.PHASECHK.TRANS64.TRYWAIT P0, [R0+URZ+0x30], R3 ;  /* 0x00003003000075a7 */ /* 0x00452400080011ff */
[----:B----4-:R-:W-:Y:S05]  /*5380*/  @!P0 NANOSLEEP.SYNCS 0x989680 ;  /* 0x009896800000895d */ /* 0x010fea0003900000 */
[----:B------:R-:W4:Y:S02]  /*5390*/  @!P0 SYNCS.PHASECHK.TRANS64 P0, [R0+URZ+0x30], R3 ;  /* 0x00003003000085a7 */ /* 0x000f2400080010ff */
[----:B----4-:R-:W-:Y:S05]  /*53a0*/  @!P0 BRA `(.L_x_79) ;  /* 0xfffffffc00f08947 */ /* 0x010fea000383ffff */
[----:B------:R-:W-:Y:S05]  /*53b0*/  BRA `(.L_x_80) ;  /* 0xffffffc400f07947 */ /* 0x000fea000383ffff */
.L_x_35:
[----:B----4-:R-:W-:-:S07]  /*53c0*/  MOV R0, UR12 ;  /* 0x0000000c00007c02 */ /* 0x010fce0008000f00 */
.L_x_81:
[----:B--2---:R2:W4:Y:S02]  /*53d0*/  SYNCS.PHASECHK.TRANS64.TRYWAIT P0, [R0+URZ+0x80], RZ ;  /* 0x000080ff000075a7 */ /* 0x00452400080011ff */
[----:B----4-:R-:W-:Y:S05]  /*53e0*/  @!P0 NANOSLEEP.SYNCS 0x989680 ;  /* 0x009896800000895d */ /* 0x010fea0003900000 */
[----:B------:R-:W4:Y:S02]  /*53f0*/  @!P0 SYNCS.PHASECHK.TRANS64 P0, [R0+URZ+0x80], RZ ;  /* 0x000080ff000085a7 */ /* 0x000f2400080010ff */
[----:B----4-:R-:W-:Y:S05]  /*5400*/  @!P0 BRA `(.L_x_81) ;  /* 0xfffffffc00f08947 */ /* 0x010fea000383ffff */
[----:B------:R-:W-:Y:S05]  /*5410*/  BRA `(.L_x_82) ;  /* 0xffffffc800087947 */ /* 0x000fea000383ffff */
.L_x_38:
[----:B------:R-:W-:Y:S02]  /*5420*/  MOV R2, UR18 ;  /* 0x0000001200027c02 */ /* 0x000fe40008000f00 */
[-C--:B------:R-:W-:Y:S02]  /*5430*/  MOV R8, R3.reuse ;  /* 0x0000000300087202 */ /* 0x080fe40000000f00 */
[----:B------:R-:W-:-:S07]  /*5440*/  MOV R9, R3 ;  /* 0x0000000300097202 */ /* 0x000fce0000000f00 */
.L_x_83:
[----:B--2---:R2:W4:Y:S02]  /*5450*/  SYNCS.PHASECHK.TRANS64.TRYWAIT P0, [R2+URZ+0x70], R9 ;  /* 0x00007009020075a7 */ /* 0x00452400080011ff */
[----:B----4-:R-:W-:Y:S05]  /*5460*/  @!P0 NANOSLEEP.SYNCS 0x989680 ;  /* 0x009896800000895d */ /* 0x010fea0003900000 */
[----:B------:R-:W4:Y:S02]  /*5470*/  @!P0 SYNCS.PHASECHK.TRANS64 P0, [R2+URZ+0x70], R9 ;  /* 0x00007009020085a7 */ /* 0x000f2400080010ff */
[----:B----4-:R-:W-:Y:S05]  /*5480*/  @!P0 BRA `(.L_x_83) ;  /* 0xfffffffc00f08947 */ /* 0x010fea000383ffff */
[----:B------:R-:W-:Y:S05]  /*5490*/  BRA `(.L_x_37) ;  /* 0xffffffcc00347947 */ /* 0x000fea000383ffff */
.L_x_40:
[----:B------:R-:W-:Y:S02]  /*54a0*/  MOV R8, UR25 ;  /* 0x0000001900087c02 */ /* 0x000fe40008000f00 */
[----:B------:R-:W-:Y:S02]  /*54b0*/  MOV R9, UR25 ;  /* 0x0000001900097c02 */ /* 0x000fe40008000f00 */
[----:B------:R-:W-:Y:S07]  /*54c0*/  MOV R2, UR13 ;  /* 0x0000000d00027c02 */ /* 0x000fee0008000f00 */
.L_x_84:
[----:B--2---:R2:W4:Y:S02]  /*54d0*/  SYNCS.PHASECHK.TRANS64.TRYWAIT P1, [R2+URZ], R9 ;  /* 0x00000009020075a7 */ /* 0x00452400080211ff */
[----:B----4-:R-:W-:Y:S05]  /*54e0*/  @!P1 NANOSLEEP.SYNCS 0x989680 ;  /* 0x009896800000995d */ /* 0x010fea0003900000 */
[----:B------:R-:W4:Y:S02]  /*54f0*/  @!P1 SYNCS.PHASECHK.TRANS64 P1, [R2+URZ], R9 ;  /* 0x00000009020095a7 */ /* 0x000f2400080210ff */
[----:B----4-:R-:W-:Y:S05]  /*5500*/  @!P1 BRA `(.L_x_84) ;  /* 0xfffffffc00f09947 */ /* 0x010fea000383ffff */
[----:B------:R-:W-:Y:S05]  /*5510*/  BRA `(.L_x_39) ;  /* 0xffffffcc009c7947 */ /* 0x000fea000383ffff */
.L_x_42:
[-C--:B------:R-:W-:Y:S02]  /*5520*/  MOV R8, R2.reuse ;  /* 0x0000000200087202 */ /* 0x080fe40000000f00 */
[----:B------:R-:W-:-:S07]  /*5530*/  MOV R9, R2 ;  /* 0x0000000200097202 */ /* 0x000fce0000000f00 */
.L_x_85:
[----:B----4-:R4:W3:Y:S02]  /*5540*/  SYNCS.PHASECHK.TRANS64.TRYWAIT P0, [R3+URZ+0x80], R9 ;  /* 0x00008009030075a7 */ /* 0x0108e400080011ff */
[----:B---3--:R-:W-:Y:S05]  /*5550*/  @!P0 NANOSLEEP.SYNCS 0x989680 ;  /* 0x009896800000895d */ /* 0x008fea0003900000 */
[----:B------:R-:W3:Y:S02]  /*5560*/  @!P0 SYNCS.PHASECHK.TRANS64 P0, [R3+URZ+0x80], R9 ;  /* 0x00008009030085a7 */ /* 0x000ee400080010ff */
[----:B---3--:R-:W-:Y:S05]  /*5570*/  @!P0 BRA `(.L_x_85) ;  /* 0xfffffffc00f08947 */ /* 0x008fea000383ffff */
[----:B------:R-:W-:Y:S05]  /*5580*/  BRA `(.L_x_86) ;  /* 0xffffffd000147947 */ /* 0x000fea000383ffff */
.L_x_44:
[----:B------:R-:W-:-:S07]  /*5590*/  MOV R5, R4 ;  /* 0x0000000400057202 */ /* 0x000fce0000000f00 */
.L_x_87:
[----:B--2---:R2:W4:Y:S02]  /*55a0*/  SYNCS.PHASECHK.TRANS64.TRYWAIT P0, [R2+URZ+0x70], R5 ;  /* 0x00007005020075a7 */ /* 0x00452400080011ff */
[----:B----4-:R-:W-:Y:S05]  /*55b0*/  @!P0 NANOSLEEP.SYNCS 0x989680 ;  /* 0x009896800000895d */ /* 0x010fea0003900000 */
[----:B------:R-:W4:Y:S02]  /*55c0*/  @!P0 SYNCS.PHASECHK.TRANS64 P0, [R2+URZ+0x70], R5 ;  /* 0x00007005020085a7 */ /* 0x000f2400080010ff */
[----:B----4-:R-:W-:Y:S05]  /*55d0*/  @!P0 BRA `(.L_x_87) ;  /* 0xfffffffc00f08947 */ /* 0x010fea000383ffff */
[----:B------:R-:W-:Y:S05]  /*55e0*/  BRA `(.L_x_34) ;  /* 0xffffffd0005c7947 */ /* 0x000fea000383ffff */
.L_x_50:
[----:B-1----:R1:W2:Y:S02]  /*55f0*/  SYNCS.PHASECHK.TRANS64.TRYWAIT P0, [R3+URZ+0x80], RZ ;  /* 0x000080ff030075a7 */ /* 0x0022a400080011ff */
[----:B--2---:R-:W-:Y:S05]  /*5600*/  @!P0 NANOSLEEP.SYNCS 0x989680 ;  /* 0x009896800000895d */ /* 0x004fea0003900000 */
[----:B------:R-:W2:Y:S02]  /*5610*/  @!P0 SYNCS.PHASECHK.TRANS64 P0, [R3+URZ+0x80], RZ ;  /* 0x000080ff030085a7 */ /* 0x000ea400080010ff */
[----:B--2---:R-:W-:Y:S05]  /*5620*/  @!P0 BRA `(.L_x_50) ;  /* 0xfffffffc00f08947 */ /* 0x004fea000383ffff */
[----:B------:R-:W-:Y:S05]  /*5630*/  BRA `(.L_x_88) ;  /* 0xffffffd400307947 */ /* 0x000fea000383ffff */
.L_x_52:
[----:B------:R-:W-:-:S07]  /*5640*/  MOV R4, R5 ;  /* 0x0000000500047202 */ /* 0x000fce0000000f00 */
.L_x_89:
[----:B-1----:R1:W2:Y:S02]  /*5650*/  SYNCS.PHASECHK.TRANS64.TRYWAIT P1, [R52+URZ+0x60], R5 ;  /* 0x00006005340075a7 */ /* 0x0022a400080211ff */
[----:B--2---:R-:W-:Y:S05]  /*5660*/  @!P1 NANOSLEEP.SYNCS 0x989680 ;  /* 0x009896800000995d */ /* 0x004fea0003900000 */
[----:B------:R-:W2:Y:S02]  /*5670*/  @!P1 SYNCS.PHASECHK.TRANS64 P1, [R52+URZ+0x60], R5 ;  /* 0x00006005340095a7 */ /* 0x000ea400080210ff */
[----:B--2---:R-:W-:Y:S05]  /*5680*/  @!P1 BRA `(.L_x_89) ;  /* 0xfffffffc00f09947 */ /* 0x004fea000383ffff */
[----:B------:R-:W-:Y:S05]  /*5690*/  BRA `(.L_x_90) ;  /* 0xffffffd800307947 */ /* 0x000fea000383ffff */
.L_x_60:
[-C--:B------:R-:W-:Y:S02]  /*56a0*/  MOV R6, R4.reuse ;  /* 0x0000000400067202 */ /* 0x080fe40000000f00 */
[----:B------:R-:W-:-:S07]  /*56b0*/  MOV R7, R4 ;  /* 0x0000000400077202 */ /* 0x000fce0000000f00 */
.L_x_91:
[----:B-1----:R1:W2:Y:S02]  /*56c0*/  SYNCS.PHASECHK.TRANS64.TRYWAIT P0, [R5+URZ+0x80], R7 ;  /* 0x00008007050075a7 */ /* 0x0022a400080011ff */
[----:B--2---:R-:W-:Y:S05]  /*56d0*/  @!P0 NANOSLEEP.SYNCS 0x989680 ;  /* 0x009896800000895d */ /* 0x004fea0003900000 */
[----:B------:R-:W2:Y:S02]  /*56e0*/  @!P0 SYNCS.PHASECHK.TRANS64 P0, [R5+URZ+0x80], R7 ;  /* 0x00008007050085a7 */ /* 0x000ea400080010ff */
[----:B--2---:R-:W-:Y:S05]  /*56f0*/  @!P0 BRA `(.L_x_91) ;  /* 0xfffffffc00f08947 */ /* 0x004fea000383ffff */
[----:B------:R-:W-:Y:S05]  /*5700*/  BRA `(.L_x_92) ;  /* 0xfffffff400187947 */ /* 0x000fea000383ffff */
        .weak           $__internal_0_$__cuda_sm10x_tcgen05_guardrail_trap_col_being_dealloced_not_returned_by_alloc
        .type           $__internal_0_$__cuda_sm10x_tcgen05_guardrail_trap_col_being_dealloced_not_returned_by_alloc,@function
        .size           $__internal_0_$__cuda_sm10x_tcgen05_guardrail_trap_col_being_dealloced_not_returned_by_alloc,($__internal_1_$__cuda_sm10x_tcgen05_guardrail_trap_phase_invalid_during_alloc - $__internal_0_$__cuda_sm10x_tcgen05_guardrail_trap_col_being_dealloced_not_returned_by_alloc)
$__internal_0_$__cuda_sm10x_tcgen05_guardrail_trap_col_being_dealloced_not_returned_by_alloc:
[----:B------:R-:W-:Y:S05]  /*5710*/  BPT.TRAP 0x1 ;  /* 0x000000040000795c */ /* 0x000fea0000300000 */
[----:B------:R-:W-:-:S04]  /*5720*/  HFMA2 R3, -RZ, RZ, 0, 0 ;  /* 0x00000000ff037431 */ /* 0x000fc800000001ff */
[----:B------:R-:W-:Y:S05]  /*5730*/  RET.REL.NODEC R2 `(kernel_cutlass_kernel_cudnngrouped_gemmgrouped_gemm_swiglugrouped_gemm_swiglu_quantBlockScaledContiguousGroupedGemmKernel_object_at__TiledMMA_ThrLayoutVMNK11110000_PermutationMNK____MMAAt_0) ;  /* 0xffffffa802307950 */ /* 0x000fea0003c3ffff */
        .weak           $__internal_1_$__cuda_sm10x_tcgen05_guardrail_trap_phase_invalid_during_alloc
        .type           $__internal_1_$__cuda_sm10x_tcgen05_guardrail_trap_phase_invalid_during_alloc,@function
        .size           $__internal_1_$__cuda_sm10x_tcgen05_guardrail_trap_phase_invalid_during_alloc,($__internal_2_$__cuda_sm10x_tcgen05_guardrail_trap_unallocated_columns_being_dealloced - $__internal_1_$__cuda_sm10x_tcgen05_guardrail_trap_phase_invalid_during_alloc)
$__internal_1_$__cuda_sm10x_tcgen05_guardrail_trap_phase_invalid_during_alloc:
[----:B------:R-:W-:Y:S05]  /*5740*/  BPT.TRAP 0x1 ;  /* 0x000000040000795c */ /* 0x000fea0000300000 */
[----:B------:R-:W-:-:S04]  /*5750*/  MOV R3, 0x0 ;  /* 0x0000000000037802 */ /* 0x000fc80000000f00 */
[----:B------:R-:W-:Y:S05]  /*5760*/  RET.REL.NODEC R2 `(kernel_cutlass_kernel_cudnngrouped_gemmgrouped_gemm_swiglugrouped_gemm_swiglu_quantBlockScaledContiguousGroupedGemmKernel_object_at__TiledMMA_ThrLayoutVMNK11110000_PermutationMNK____MMAAt_0) ;  /* 0xffffffa802247950 */ /* 0x000fea0003c3ffff */
        .weak           $__internal_2_$__cuda_sm10x_tcgen05_guardrail_trap_unallocated_columns_being_dealloced
        .type           $__internal_2_$__cuda_sm10x_tcgen05_guardrail_trap_unallocated_columns_being_dealloced,@function
        .size           $__internal_2_$__cuda_sm10x_tcgen05_guardrail_trap_unallocated_columns_being_dealloced,(.L_x_96 - $__internal_2_$__cuda_sm10x_tcgen05_guardrail_trap_unallocated_columns_being_dealloced)
$__internal_2_$__cuda_sm10x_tcgen05_guardrail_trap_unallocated_columns_being_dealloced:
[----:B------:R-:W-:Y:S05]  /*5770*/  BPT.TRAP 0x1 ;  /* 0x000000040000795c */ /* 0x000fea0000300000 */
[----:B------:R-:W-:-:S04]  /*5780*/  HFMA2 R3, -RZ, RZ, 0, 0 ;  /* 0x00000000ff037431 */ /* 0x000fc800000001ff */
[----:B------:R-:W-:Y:S05]  /*5790*/  RET.REL.NODEC R2 `(kernel_cutlass_kernel_cudnngrouped_gemmgrouped_gemm_swiglugrouped_gemm_swiglu_quantBlockScaledContiguousGroupedGemmKernel_object_at__TiledMMA_ThrLayoutVMNK11110000_PermutationMNK____MMAAt_0) ;  /* 0xffffffa802187950 */ /* 0x000fea0003c3ffff */
.L_x_93:
[----:B------:R-:W-:-:S00]  /*57a0*/  BRA `(.L_x_93) ;  /* 0xfffffffc00fc7947 */ /* 0x000fc0000383ffff */
[----:B------:R-:W-:-:S00]  /*57b0*/  NOP ;  /* 0x0000000000007918 */ /* 0x000fc00000000000 */
        /* <DEDUP_REMOVED lines=12> */
.L_x_96:


//--------------------- .nv.shared.kernel_cutlass_kernel_cudnngrouped_gemmgrouped_gemm_swiglugrouped_gemm_swiglu_quantBlockScaledContiguousGroupedGemmKernel_object_at__TiledMMA_ThrLayoutVMNK11110000_PermutationMNK____MMAAt_0 --------------------------
	.section	.nv.shared.kernel_cutlass_kernel_cudnngrouped_gemmgrouped_gemm_swiglugrouped_gemm_swiglu_quantBlockScaledContiguousGroupedGemmKernel_object_at__TiledMMA_ThrLayoutVMNK11110000_PermutationMNK____MMAAt_0,"aw",@nobits
	.sectionflags	@""
	.align	1024
	.zero		1024


//--------------------- .nv.shared.reserved.0     --------------------------
	.section	.nv.shared.reserved.0,"aw",@nobits
	.align	8
	.weak		__nv_reservedSMEM_offset_0_alias
	.size		__nv_reservedSMEM_offset_0_alias, 0, 64
	.other		__nv_reservedSMEM_offset_0_alias,@"STO_CUDA_RESERVED_SHARED STV_DEFAULT"
__nv_reservedSMEM_offset_0_alias:
	.zero		0
.nv.shared.reserved.0:
	.zero		64
	.weak		__nv_reservedSMEM_allocation_phase
	.type		__nv_reservedSMEM_allocation_phase,@object
	.size		__nv_reservedSMEM_allocation_phase,(.L_0 - __nv_reservedSMEM_allocation_phase)
__nv_reservedSMEM_allocation_phase:
	.zero		1
.L_0:
	.zero		7
	.weak		__nv_reservedSMEM_devtool_atexit_pc
	.type		__nv_reservedSMEM_devtool_atexit_pc,@object
	.size		__nv_reservedSMEM_devtool_atexit_pc,(__nv_reservedSMEM_allocation_mask - __nv_reservedSMEM_devtool_atexit_pc)
__nv_reservedSMEM_devtool_atexit_pc:
	.zero		8
	.weak		__nv_reservedSMEM_allocation_mask
	.type		__nv_reservedSMEM_allocation_mask,@object
	.size		__nv_reservedSMEM_allocation_mask,(.L_2 - __nv_reservedSMEM_allocation_mask)
__nv_reservedSMEM_allocation_mask:
	.zero		4
.L_2:


//--------------------- .nv.constant0.kernel_cutlass_kernel_cudnngrouped_gemmgrouped_gemm_swiglugrouped_gemm_swiglu_quantBlockScaledContiguousGroupedGemmKernel_object_at__TiledMMA_ThrLayoutVMNK11110000_PermutationMNK____MMAAt_0 --------------------------
	.section	.nv.constant0.kernel_cutlass_kernel_cudnngrouped_gemmgrouped_gemm_swiglugrouped_gemm_swiglu_quantBlockScaledContiguousGroupedGemmKernel_object_at__TiledMMA_ThrLayoutVMNK11110000_PermutationMNK____MMAAt_0,"a",@progbits
	.sectionflags	@""
	.align	4
.nv.constant0.kernel_cutlass_kernel_cudnngrouped_gemmgrouped_gemm_swiglugrouped_gemm_swiglu_quantBlockScaledContiguousGroupedGemmKernel_object_at__TiledMMA_ThrLayoutVMNK11110000_PermutationMNK____MMAAt_0:
	.zero		1924


//--------------------- SYMBOLS --------------------------

	.type		.nv.reservedSmem.offset0,@object
	.size		.nv.reservedSmem.offset0,0x4
	.type		.nv.reservedSmem.cap,@object
	.size		.nv.reservedSmem.cap,0x4
